	.target	sm_100a

	.elftype	@"ET_EXEC"


//--------------------- .note.nv.tkinfo           --------------------------
	.section	.note.nv.tkinfo,"",@"SHT_NOTE"
	.sectionflags	@"SHF_NOTE_NV_TKINFO"
	.tkinfo
        /*0018*/ 	.word	0x00000002
        /*0030*/ 	.string	""
        /*0030*/ 	.string	"ptxas"
        /*0030*/ 	.string	"Cuda compilation tools, release 13.0, V13.0.88"
        /*0030*/ 	.string	"Build cuda_13.0.r13.0/compiler.36424714_0"
        /*0030*/ 	.string	"-arch sm_100a -m 64 "



//--------------------- .note.nv.cuinfo           --------------------------
	.section	.note.nv.cuinfo,"",@"SHT_NOTE"
	.sectionflags	@"SHF_NOTE_NV_CUINFO"
        /*0018*/ 	.short	0x0002
        /*001a*/ 	.short	0x0064
        /*001c*/ 	.short	0x0082
	.zero		2


//--------------------- .nv.info                  --------------------------
	.section	.nv.info,"",@"SHT_CUDA_INFO"
	.align	4


	//----- nvinfo : EIATTR_REGCOUNT
	.align		4
        /*0000*/ 	.byte	0x04, 0x2f
        /*0002*/ 	.short	(.L_19 - .L_18)
	.align		4
.L_18:
        /*0004*/ 	.word	index@(_ZN7cutlass13device_kernelINS_4gemm6kernel13GemmUniversalIN4cute5tupleIJiiiiEEENS1_10collective13CollectiveMmaINS1_35MainloopSm100TmaUmmaWarpSpecializedILi4ELi2ELi4ENS5_IJNS4_1CILi1EEESB_SB_EEEEENS5_IJNSA_ILi128EEESE_NSA_ILi64EEEEEENS_6half_tENS5_IJlSB_lEEESH_SI_NS4_8TiledMMAINS4_8MMA_AtomIJNS4_20SM100_MMA_F16BF16_SSISH_SH_fLi128ELi128ELNS4_4UMMA5MajorE0ELSN_0ELNSM_7ScaleInE0ELSO_0EEEEEENS4_6LayoutISC_NS5_IJNSA_ILi0EEESS_SS_EEEEENS5_IJNS4_10UnderscoreESV_SV_EEEEENS4_13SM90_TMA_LOADENS4_14ComposedLayoutINS4_7SwizzleILi3ELi4ELi3EEENS4_18smem_ptr_flag_bitsILi16EEENSR_INS5_IJNSA_ILi8EEESF_EEENS5_IJSF_SB_EEEEEEEvNS4_8identityESY_S18_vS19_EENS_8epilogue10collective18CollectiveEpilogueINS1B_23Sm100TmaWarpSpecializedILi4ELi2ELi32ELb1ELb0EEEJSG_NS5_IJNSR_ISE_SB_EENSR_INSA_ILi32EEESB_EEEEESH_SI_SH_SI_NS1B_6fusion15FusionCallbacksIS1F_NS1K_17LinearCombinationISH_fSH_fLNS_15FloatRoundStyleE2EEESG_S1J_JEEENS4_5SM1004TMEM4LOAD26SM100_TMEM_LOAD_32dp32b32xESY_NSZ_INS10_ILi2ELi4ELi3EEES13_NSR_INS5_IJS14_S1H_EEENS5_IJS1H_SB_EEEEEEENS4_39AutoVectorizingCopyWithAssumedAlignmentILi128EEENS4_14SM90_TMA_STOREES1Y_S20_S20_EEEvvEEEEvNT_6ParamsE)
        /*0008*/ 	.word	0x0000006e


	//----- nvinfo : EIATTR_FRAME_SIZE
	.align		4
.L_19:
        /*000c*/ 	.byte	0x04, 0x11
        /*000e*/ 	.short	(.L_21 - .L_20)
	.align		4
.L_20:
        /*0010*/ 	.word	index@($__internal_2_$__cuda_sm10x_tcgen05_guardrail_trap_unallocated_columns_being_dealloced)
        /*0014*/ 	.word	0x00000000


	//----- nvinfo : EIATTR_FRAME_SIZE
	.align		4
.L_21:
        /*0018*/ 	.byte	0x04, 0x11
        /*001a*/ 	.short	(.L_23 - .L_22)
	.align		4
.L_22:
        /*001c*/ 	.word	index@($__internal_1_$__cuda_sm10x_tcgen05_guardrail_trap_phase_invalid_during_alloc)
        /*0020*/ 	.word	0x00000000


	//----- nvinfo : EIATTR_FRAME_SIZE
	.align		4
.L_23:
        /*0024*/ 	.byte	0x04, 0x11
        /*0026*/ 	.short	(.L_25 - .L_24)
	.align		4
.L_24:
        /*0028*/ 	.word	index@($__internal_0_$__cuda_sm10x_tcgen05_guardrail_trap_col_being_dealloced_not_returned_by_alloc)
        /*002c*/ 	.word	0x00000000


	//----- nvinfo : EIATTR_FRAME_SIZE
	.align		4
.L_25:
        /*0030*/ 	.byte	0x04, 0x11
        /*0032*/ 	.short	(.L_27 - .L_26)
	.align		4
.L_26:
        /*0034*/ 	.word	index@(_ZN7cutlass13device_kernelINS_4gemm6kernel13GemmUniversalIN4cute5tupleIJiiiiEEENS1_10collective13CollectiveMmaINS1_35MainloopSm100TmaUmmaWarpSpecializedILi4ELi2ELi4ENS5_IJNS4_1CILi1EEESB_SB_EEEEENS5_IJNSA_ILi128EEESE_NSA_ILi64EEEEEENS_6half_tENS5_IJlSB_lEEESH_SI_NS4_8TiledMMAINS4_8MMA_AtomIJNS4_20SM100_MMA_F16BF16_SSISH_SH_fLi128ELi128ELNS4_4UMMA5MajorE0ELSN_0ELNSM_7ScaleInE0ELSO_0EEEEEENS4_6LayoutISC_NS5_IJNSA_ILi0EEESS_SS_EEEEENS5_IJNS4_10UnderscoreESV_SV_EEEEENS4_13SM90_TMA_LOADENS4_14ComposedLayoutINS4_7SwizzleILi3ELi4ELi3EEENS4_18smem_ptr_flag_bitsILi16EEENSR_INS5_IJNSA_ILi8EEESF_EEENS5_IJSF_SB_EEEEEEEvNS4_8identityESY_S18_vS19_EENS_8epilogue10collective18CollectiveEpilogueINS1B_23Sm100TmaWarpSpecializedILi4ELi2ELi32ELb1ELb0EEEJSG_NS5_IJNSR_ISE_SB_EENSR_INSA_ILi32EEESB_EEEEESH_SI_SH_SI_NS1B_6fusion15FusionCallbacksIS1F_NS1K_17LinearCombinationISH_fSH_fLNS_15FloatRoundStyleE2EEESG_S1J_JEEENS4_5SM1004TMEM4LOAD26SM100_TMEM_LOAD_32dp32b32xESY_NSZ_INS10_ILi2ELi4ELi3EEES13_NSR_INS5_IJS14_S1H_EEENS5_IJS1H_SB_EEEEEEENS4_39AutoVectorizingCopyWithAssumedAlignmentILi128EEENS4_14SM90_TMA_STOREES1Y_S20_S20_EEEvvEEEEvNT_6ParamsE)
        /*0038*/ 	.word	0x00000000


	//----- nvinfo : EIATTR_MIN_STACK_SIZE
	.align		4
.L_27:
        /*003c*/ 	.byte	0x04, 0x12
        /*003e*/ 	.short	(.L_29 - .L_28)
	.align		4
.L_28:
        /*0040*/ 	.word	index@(_ZN7cutlass13device_kernelINS_4gemm6kernel13GemmUniversalIN4cute5tupleIJiiiiEEENS1_10collective13CollectiveMmaINS1_35MainloopSm100TmaUmmaWarpSpecializedILi4ELi2ELi4ENS5_IJNS4_1CILi1EEESB_SB_EEEEENS5_IJNSA_ILi128EEESE_NSA_ILi64EEEEEENS_6half_tENS5_IJlSB_lEEESH_SI_NS4_8TiledMMAINS4_8MMA_AtomIJNS4_20SM100_MMA_F16BF16_SSISH_SH_fLi128ELi128ELNS4_4UMMA5MajorE0ELSN_0ELNSM_7ScaleInE0ELSO_0EEEEEENS4_6LayoutISC_NS5_IJNSA_ILi0EEESS_SS_EEEEENS5_IJNS4_10UnderscoreESV_SV_EEEEENS4_13SM90_TMA_LOADENS4_14ComposedLayoutINS4_7SwizzleILi3ELi4ELi3EEENS4_18smem_ptr_flag_bitsILi16EEENSR_INS5_IJNSA_ILi8EEESF_EEENS5_IJSF_SB_EEEEEEEvNS4_8identityESY_S18_vS19_EENS_8epilogue10collective18CollectiveEpilogueINS1B_23Sm100TmaWarpSpecializedILi4ELi2ELi32ELb1ELb0EEEJSG_NS5_IJNSR_ISE_SB_EENSR_INSA_ILi32EEESB_EEEEESH_SI_SH_SI_NS1B_6fusion15FusionCallbacksIS1F_NS1K_17LinearCombinationISH_fSH_fLNS_15FloatRoundStyleE2EEESG_S1J_JEEENS4_5SM1004TMEM4LOAD26SM100_TMEM_LOAD_32dp32b32xESY_NSZ_INS10_ILi2ELi4ELi3EEES13_NSR_INS5_IJS14_S1H_EEENS5_IJS1H_SB_EEEEEEENS4_39AutoVectorizingCopyWithAssumedAlignmentILi128EEENS4_14SM90_TMA_STOREES1Y_S20_S20_EEEvvEEEEvNT_6ParamsE)
        /*0044*/ 	.word	0x00000000
.L_29:


//--------------------- .nv.compat                --------------------------
	.section	.nv.compat,"",@"SHT_CUDA_COMPAT_INFO"
	.align	4
        /*0000*/ 	.byte	0x02, 0x09, 0x01, 0x00, 0x02, 0x02, 0x02, 0x00, 0x02, 0x05, 0x05, 0x00, 0x03, 0x07, 0x01, 0x01
        /*0010*/ 	.byte	0x02, 0x03, 0x01, 0x00, 0x02, 0x06, 0x01, 0x00, 0x04, 0x0b, 0x08, 0x00, 0x09, 0x00, 0x00, 0x00
        /*0020*/ 	.byte	0x00, 0x00, 0x00, 0x00


//--------------------- .nv.info._ZN7cutlass13device_kernelINS_4gemm6kernel13GemmUniversalIN4cute5tupleIJiiiiEEENS1_10collective13CollectiveMmaINS1_35MainloopSm100TmaUmmaWarpSpecializedILi4ELi2ELi4ENS5_IJNS4_1CILi1EEESB_SB_EEEEENS5_IJNSA_ILi128EEESE_NSA_ILi64EEEEEENS_6half_tENS5_IJlSB_lEEESH_SI_NS4_8TiledMMAINS4_8MMA_AtomIJNS4_20SM100_MMA_F16BF16_SSISH_SH_fLi128ELi128ELNS4_4UMMA5MajorE0ELSN_0ELNSM_7ScaleInE0ELSO_0EEEEEENS4_6LayoutISC_NS5_IJNSA_ILi0EEESS_SS_EEEEENS5_IJNS4_10UnderscoreESV_SV_EEEEENS4_13SM90_TMA_LOADENS4_14ComposedLayoutINS4_7SwizzleILi3ELi4ELi3EEENS4_18smem_ptr_flag_bitsILi16EEENSR_INS5_IJNSA_ILi8EEESF_EEENS5_IJSF_SB_EEEEEEEvNS4_8identityESY_S18_vS19_EENS_8epilogue10collective18CollectiveEpilogueINS1B_23Sm100TmaWarpSpecializedILi4ELi2ELi32ELb1ELb0EEEJSG_NS5_IJNSR_ISE_SB_EENSR_INSA_ILi32EEESB_EEEEESH_SI_SH_SI_NS1B_6fusion15FusionCallbacksIS1F_NS1K_17LinearCombinationISH_fSH_fLNS_15FloatRoundStyleE2EEESG_S1J_JEEENS4_5SM1004TMEM4LOAD26SM100_TMEM_LOAD_32dp32b32xESY_NSZ_INS10_ILi2ELi4ELi3EEES13_NSR_INS5_IJS14_S1H_EEENS5_IJS1H_SB_EEEEEEENS4_39AutoVectorizingCopyWithAssumedAlignmentILi128EEENS4_14SM90_TMA_STOREES1Y_S20_S20_EEEvvEEEEvNT_6ParamsE --------------------------
	.section	.nv.info._ZN7cutlass13device_kernelINS_4gemm6kernel13GemmUniversalIN4cute5tupleIJiiiiEEENS1_10collective13CollectiveMmaINS1_35MainloopSm100TmaUmmaWarpSpecializedILi4ELi2ELi4ENS5_IJNS4_1CILi1EEESB_SB_EEEEENS5_IJNSA_ILi128EEESE_NSA_ILi64EEEEEENS_6half_tENS5_IJlSB_lEEESH_SI_NS4_8TiledMMAINS4_8MMA_AtomIJNS4_20SM100_MMA_F16BF16_SSISH_SH_fLi128ELi128ELNS4_4UMMA5MajorE0ELSN_0ELNSM_7ScaleInE0ELSO_0EEEEEENS4_6LayoutISC_NS5_IJNSA_ILi0EEESS_SS_EEEEENS5_IJNS4_10UnderscoreESV_SV_EEEEENS4_13SM90_TMA_LOADENS4_14ComposedLayoutINS4_7SwizzleILi3ELi4ELi3EEENS4_18smem_ptr_flag_bitsILi16EEENSR_INS5_IJNSA_ILi8EEESF_EEENS5_IJSF_SB_EEEEEEEvNS4_8identityESY_S18_vS19_EENS_8epilogue10collective18CollectiveEpilogueINS1B_23Sm100TmaWarpSpecializedILi4ELi2ELi32ELb1ELb0EEEJSG_NS5_IJNSR_ISE_SB_EENSR_INSA_ILi32EEESB_EEEEESH_SI_SH_SI_NS1B_6fusion15FusionCallbacksIS1F_NS1K_17LinearCombinationISH_fSH_fLNS_15FloatRoundStyleE2EEESG_S1J_JEEENS4_5SM1004TMEM4LOAD26SM100_TMEM_LOAD_32dp32b32xESY_NSZ_INS10_ILi2ELi4ELi3EEES13_NSR_INS5_IJS14_S1H_EEENS5_IJS1H_SB_EEEEEEENS4_39AutoVectorizingCopyWithAssumedAlignmentILi128EEENS4_14SM90_TMA_STOREES1Y_S20_S20_EEEvvEEEEvNT_6ParamsE,"",@"SHT_CUDA_INFO"
	.sectionflags	@""
	.align	4


	//----- nvinfo : EIATTR_CUDA_API_VERSION
	.align		4
        /*0000*/ 	.byte	0x04, 0x37
        /*0002*/ 	.short	(.L_31 - .L_30)
.L_30:
        /*0004*/ 	.word	0x00000082


	//----- nvinfo : EIATTR_KPARAM_INFO
	.align		4
.L_31:
        /*0008*/ 	.byte	0x04, 0x17
        /*000a*/ 	.short	(.L_33 - .L_32)
.L_32:
        /*000c*/ 	.word	0x00000000
        /*0010*/ 	.short	0x0000
        /*0012*/ 	.short	0x0000
        /*0014*/ 	.byte	0x00, 0xf0, 0x01, 0x20


	//----- nvinfo : EIATTR_AT_ENTRY_FRAGMENTS
	.align		4
.L_33:
        /*0018*/ 	.byte	0x04, 0x4f
        /*001a*/ 	.short	(.L_35 - .L_34)


	//   ....[0]....
.L_34:
        /*001c*/ 	.word	0x00000006


	//----- nvinfo : EIATTR_RESERVED_SMEM_USED
	.align		4
.L_35:
        /*0020*/ 	.byte	0x01, 0x41
	.zero		2


	//----- nvinfo : EIATTR_SPARSE_MMA_MASK
	.align		4
        /*0024*/ 	.byte	0x03, 0x50
        /*0026*/ 	.short	0x0000


	//----- nvinfo : EIATTR_TCGEN05_1CTA_USED
	.align		4
        /*0028*/ 	.byte	0x01, 0x51
	.zero		2


	//----- nvinfo : EIATTR_MAXREG_COUNT
	.align		4
        /*002c*/ 	.byte	0x03, 0x1b
        /*002e*/ 	.short	0x00ff


	//----- nvinfo : EIATTR_NUM_BARRIERS
	.align		4
        /*0030*/ 	.byte	0x02, 0x4c
        /*0032*/ 	.byte	0x07
	.zero		1


	//----- nvinfo : EIATTR_EXTERNS
	.align		4
        /*0034*/ 	.byte	0x04, 0x0f
        /*0036*/ 	.short	(.L_37 - .L_36)


	//   ....[0]....
	.align		4
.L_36:
        /*0038*/ 	.word	index@(__assertfail)


	//----- nvinfo : EIATTR_MERCURY_ISA_VERSION
	.align		4
.L_37:
        /*003c*/ 	.byte	0x03, 0x5f
        /*003e*/ 	.short	0x0101


	//----- nvinfo : EIATTR_INT_WARP_WIDE_INSTR_OFFSETS
	.align		4
        /*0040*/ 	.byte	0x04, 0x31
        /*0042*/ 	.short	(.L_39 - .L_38)


	//   ....[0]....
.L_38:
        /*0044*/ 	.word	0x00001dc0


	//   ....[1]....
        /*0048*/ 	.word	0x00003800


	//   ....[2]....
        /*004c*/ 	.word	0x00003830


	//   ....[3]....
        /*0050*/ 	.word	0x00003880


	//   ....[4]....
        /*0054*/ 	.word	0x000041a0


	//   ....[5]....
        /*0058*/ 	.word	0x00004200


	//   ....[6]....
        /*005c*/ 	.word	0x000042e0


	//   ....[7]....
        /*0060*/ 	.word	0x00004350


	//   ....[8]....
        /*0064*/ 	.word	0x00004460


	//   ....[9]....
        /*0068*/ 	.word	0x000044f0


	//   ....[10]....
        /*006c*/ 	.word	0x000046c0


	//   ....[11]....
        /*0070*/ 	.word	0x00004820


	//----- nvinfo : EIATTR_COOP_GROUP_MASK_REGIDS
	.align		4
.L_39:
        /*0074*/ 	.byte	0x04, 0x29
        /*0076*/ 	.short	(.L_41 - .L_40)


	//   ....[0]....
.L_40:
        /*0078*/ 	.word	0xffffffff


	//   ....[1]....
        /*007c*/ 	.word	0xffffffff


	//   ....[2]....
        /*0080*/ 	.word	0xffffffff


	//   ....[3]....
        /*0084*/ 	.word	0xffffffff


	//   ....[4]....
        /*0088*/ 	.word	0xffffffff


	//   ....[5]....
        /*008c*/ 	.word	0xffffffff


	//   ....[6]....
        /*0090*/ 	.word	0xffffffff


	//   ....[7]....
        /*0094*/ 	.word	0xffffffff


	//   ....[8]....
        /*0098*/ 	.word	0xffffffff


	//   ....[9]....
        /*009c*/ 	.word	0xffffffff


	//   ....[10]....
        /*00a0*/ 	.word	0xffffffff


	//   ....[11]....
        /*00a4*/ 	.word	0xffffffff


	//   ....[12]....
        /*00a8*/ 	.word	0xffffffff


	//----- nvinfo : EIATTR_COOP_GROUP_INSTR_OFFSETS
	.align		4
.L_41:
        /*00ac*/ 	.byte	0x04, 0x28
        /*00ae*/ 	.short	(.L_43 - .L_42)


	//   ....[0]....
.L_42:
        /*00b0*/ 	.word	0x00000090


	//   ....[1]....
        /*00b4*/ 	.word	0x000004d0


	//   ....[2]....
        /*00b8*/ 	.word	0x00000640


	//   ....[3]....
        /*00bc*/ 	.word	0x000007e0


	//   ....[4]....
        /*00c0*/ 	.word	0x000008e0


	//   ....[5]....
        /*00c4*/ 	.word	0x00000a50


	//   ....[6]....
        /*00c8*/ 	.word	0x00000bf0


	//   ....[7]....
        /*00cc*/ 	.word	0x00001ca0


	//   ....[8]....
        /*00d0*/ 	.word	0x00002a80


	//   ....[9]....
        /*00d4*/ 	.word	0x00002c90


	//   ....[10]....
        /*00d8*/ 	.word	0x00002cc0


	//   ....[11]....
        /*00dc*/ 	.word	0x000036f0


	//   ....[12]....
        /*00e0*/ 	.word	0x00003920


	//----- nvinfo : EIATTR_VRC_CTA_INIT_COUNT
	.align		4
.L_43:
        /*00e4*/ 	.byte	0x02, 0x4a
        /*00e6*/ 	.byte	0x80
	.zero		1


	//----- nvinfo : EIATTR_SYSCALL_OFFSETS
	.align		4
        /*00e8*/ 	.byte	0x04, 0x46
        /*00ea*/ 	.short	(.L_45 - .L_44)


	//   ....[0]....
.L_44:
        /*00ec*/ 	.word	0x000052a0


	//   ....[1]....
        /*00f0*/ 	.word	0x00005390


	//   ....[2]....
        /*00f4*/ 	.word	0x00005b00


	//   ....[3]....
        /*00f8*/ 	.word	0x00006780


	//   ....[4]....
        /*00fc*/ 	.word	0x000073d0


	//   ....[5]....
        /*0100*/ 	.word	0x00008020


	//----- nvinfo : EIATTR_MBARRIER_INSTR_OFFSETS
	.align		4
.L_45:
        /*0104*/ 	.byte	0x04, 0x39
        /*0106*/ 	.short	(.L_47 - .L_46)


	//   ....[0]....
.L_46:
        /*0108*/ 	.word	0x000005b0
        /*010c*/ 	.word	0x000000ff
        /*0110*/ 	.word	0x00000000
        /*0114*/ 	.short	0x0100
        /*0116*/ 	.byte	0x05
	.zero		1


	//   ....[1]....
        /*0118*/ 	.word	0x000005c0
        /*011c*/ 	.word	0x000000ff
        /*0120*/ 	.word	0x00000020
        /*0124*/ 	.short	0x0100
        /*0126*/ 	.byte	0x05
	.zero		1


	//   ....[2]....
        /*0128*/ 	.word	0x000005d0
        /*012c*/ 	.word	0x000000ff
        /*0130*/ 	.word	0x00000008
        /*0134*/ 	.short	0x0100
        /*0136*/ 	.byte	0x05
	.zero		1


	//   ....[3]....
        /*0138*/ 	.word	0x000005e0
        /*013c*/ 	.word	0x000000ff
        /*0140*/ 	.word	0x00000028
        /*0144*/ 	.short	0x0100
        /*0146*/ 	.byte	0x05
	.zero		1


	//   ....[4]....
        /*0148*/ 	.word	0x000005f0
        /*014c*/ 	.word	0x000000ff
        /*0150*/ 	.word	0x00000010
        /*0154*/ 	.short	0x0100
        /*0156*/ 	.byte	0x05
	.zero		1


	//   ....[5]....
        /*0158*/ 	.word	0x00000600
        /*015c*/ 	.word	0x000000ff
        /*0160*/ 	.word	0x00000030
        /*0164*/ 	.short	0x0100
        /*0166*/ 	.byte	0x05
	.zero		1


	//   ....[6]....
        /*0168*/ 	.word	0x00000610
        /*016c*/ 	.word	0x000000ff
        /*0170*/ 	.word	0x00000018
        /*0174*/ 	.short	0x0100
        /*0176*/ 	.byte	0x05
	.zero		1


	//   ....[7]....
        /*0178*/ 	.word	0x00000620
        /*017c*/ 	.word	0x000000ff
        /*0180*/ 	.word	0x00000038
        /*0184*/ 	.short	0x0100
        /*0186*/ 	.byte	0x05
	.zero		1


	//   ....[8]....
        /*0188*/ 	.word	0x00000750
        /*018c*/ 	.word	0x000000ff
        /*0190*/ 	.word	0x00000040
        /*0194*/ 	.short	0x0100
        /*0196*/ 	.byte	0x07
	.zero		1


	//   ....[9]....
        /*0198*/ 	.word	0x00000760
        /*019c*/ 	.word	0x000000ff
        /*01a0*/ 	.word	0x00000060
        /*01a4*/ 	.short	0x0100
        /*01a6*/ 	.byte	0x07
	.zero		1


	//   ....[10]....
        /*01a8*/ 	.word	0x00000770
        /*01ac*/ 	.word	0x000000ff
        /*01b0*/ 	.word	0x00000048
        /*01b4*/ 	.short	0x0100
        /*01b6*/ 	.byte	0x07
	.zero		1


	//   ....[11]....
        /*01b8*/ 	.word	0x00000780
        /*01bc*/ 	.word	0x000000ff
        /*01c0*/ 	.word	0x00000068
        /*01c4*/ 	.short	0x0100
        /*01c6*/ 	.byte	0x07
	.zero		1


	//   ....[12]....
        /*01c8*/ 	.word	0x00000790
        /*01cc*/ 	.word	0x000000ff
        /*01d0*/ 	.word	0x00000050
        /*01d4*/ 	.short	0x0100
        /*01d6*/ 	.byte	0x07
	.zero		1


	//   ....[13]....
        /*01d8*/ 	.word	0x000007a0
        /*01dc*/ 	.word	0x000000ff
        /*01e0*/ 	.word	0x00000070
        /*01e4*/ 	.short	0x0100
        /*01e6*/ 	.byte	0x07
	.zero		1


	//   ....[14]....
        /*01e8*/ 	.word	0x000007b0
        /*01ec*/ 	.word	0x000000ff
        /*01f0*/ 	.word	0x00000058
        /*01f4*/ 	.short	0x0100
        /*01f6*/ 	.byte	0x07
	.zero		1


	//   ....[15]....
        /*01f8*/ 	.word	0x000007c0
        /*01fc*/ 	.word	0x000000ff
        /*0200*/ 	.word	0x00000078
        /*0204*/ 	.short	0x0100
        /*0206*/ 	.byte	0x07
	.zero		1


	//   ....[16]....
        /*0208*/ 	.word	0x000008b0
        /*020c*/ 	.word	0x000000ff
        /*0210*/ 	.word	0x00000080
        /*0214*/ 	.short	0x0100
        /*0216*/ 	.byte	0x05
	.zero		1


	//   ....[17]....
        /*0218*/ 	.word	0x000008c0
        /*021c*/ 	.word	0x000000ff
        /*0220*/ 	.word	0x00000088
        /*0224*/ 	.short	0x0100
        /*0226*/ 	.byte	0x05
	.zero		1


	//   ....[18]....
        /*0228*/ 	.word	0x00000a00
        /*022c*/ 	.word	0x000000ff
        /*0230*/ 	.word	0x00000090
        /*0234*/ 	.short	0x0100
        /*0236*/ 	.byte	0x05
	.zero		1


	//   ....[19]....
        /*0238*/ 	.word	0x00000a10
        /*023c*/ 	.word	0x000000ff
        /*0240*/ 	.word	0x000000a0
        /*0244*/ 	.short	0x0100
        /*0246*/ 	.byte	0x05
	.zero		1


	//   ....[20]....
        /*0248*/ 	.word	0x00000a20
        /*024c*/ 	.word	0x000000ff
        /*0250*/ 	.word	0x00000098
        /*0254*/ 	.short	0x0100
        /*0256*/ 	.byte	0x05
	.zero		1


	//   ....[21]....
        /*0258*/ 	.word	0x00000a30
        /*025c*/ 	.word	0x000000ff
        /*0260*/ 	.word	0x000000a8
        /*0264*/ 	.short	0x0100
        /*0266*/ 	.byte	0x05
	.zero		1


	//   ....[22]....
        /*0268*/ 	.word	0x00000b60
        /*026c*/ 	.word	0x000000ff
        /*0270*/ 	.word	0x000000b0
        /*0274*/ 	.short	0x0100
        /*0276*/ 	.byte	0x07
	.zero		1


	//   ....[23]....
        /*0278*/ 	.word	0x00000b70
        /*027c*/ 	.word	0x000000ff
        /*0280*/ 	.word	0x000000d0
        /*0284*/ 	.short	0x0100
        /*0286*/ 	.byte	0x07
	.zero		1


	//   ....[24]....
        /*0288*/ 	.word	0x00000b80
        /*028c*/ 	.word	0x000000ff
        /*0290*/ 	.word	0x000000b8
        /*0294*/ 	.short	0x0100
        /*0296*/ 	.byte	0x07
	.zero		1


	//   ....[25]....
        /*0298*/ 	.word	0x00000b90
        /*029c*/ 	.word	0x000000ff
        /*02a0*/ 	.word	0x000000d8
        /*02a4*/ 	.short	0x0100
        /*02a6*/ 	.byte	0x07
	.zero		1


	//   ....[26]....
        /*02a8*/ 	.word	0x00000ba0
        /*02ac*/ 	.word	0x000000ff
        /*02b0*/ 	.word	0x000000c0
        /*02b4*/ 	.short	0x0100
        /*02b6*/ 	.byte	0x07
	.zero		1


	//   ....[27]....
        /*02b8*/ 	.word	0x00000bb0
        /*02bc*/ 	.word	0x000000ff
        /*02c0*/ 	.word	0x000000e0
        /*02c4*/ 	.short	0x0100
        /*02c6*/ 	.byte	0x07
	.zero		1


	//   ....[28]....
        /*02c8*/ 	.word	0x00000bc0
        /*02cc*/ 	.word	0x000000ff
        /*02d0*/ 	.word	0x000000c8
        /*02d4*/ 	.short	0x0100
        /*02d6*/ 	.byte	0x07
	.zero		1


	//   ....[29]....
        /*02d8*/ 	.word	0x00000bd0
        /*02dc*/ 	.word	0x000000ff
        /*02e0*/ 	.word	0x000000e8
        /*02e4*/ 	.short	0x0100
        /*02e6*/ 	.byte	0x07
	.zero		1


	//   ....[30]....
        /*02e8*/ 	.word	0x00000cc0
        /*02ec*/ 	.word	0x000000ff
        /*02f0*/ 	.word	0x000000f0
        /*02f4*/ 	.short	0x0100
        /*02f6*/ 	.byte	0x05
	.zero		1


	//   ....[31]....
        /*02f8*/ 	.word	0x00000cd0
        /*02fc*/ 	.word	0x000000ff
        /*0300*/ 	.word	0x00000100
        /*0304*/ 	.short	0x0100
        /*0306*/ 	.byte	0x05
	.zero		1


	//   ....[32]....
        /*0308*/ 	.word	0x00000ce0
        /*030c*/ 	.word	0x000000ff
        /*0310*/ 	.word	0x000000f8
        /*0314*/ 	.short	0x0100
        /*0316*/ 	.byte	0x05
	.zero		1


	//   ....[33]....
        /*0318*/ 	.word	0x00000cf0
        /*031c*/ 	.word	0x000000ff
        /*0320*/ 	.word	0x00000108
        /*0324*/ 	.short	0x0100
        /*0326*/ 	.byte	0x05
	.zero		1


	//   ....[34]....
        /*0328*/ 	.word	0x000015c0
        /*032c*/ 	.word	0x00000002
        /*0330*/ 	.word	0x00000100
        /*0334*/ 	.short	0x010a
        /*0336*/ 	.byte	0xff
	.zero		1


	//   ....[35]....
        /*0338*/ 	.word	0x000015f0
        /*033c*/ 	.word	0x00000002
        /*0340*/ 	.word	0x000000f0
        /*0344*/ 	.short	0x0101
        /*0346*/ 	.byte	0xff
	.zero		1


	//   ....[36]....
        /*0348*/ 	.word	0x000016c0
        /*034c*/ 	.word	0x000000ff
        /*0350*/ 	.word	0x00000020
        /*0354*/ 	.short	0x010a
        /*0356*/ 	.byte	0x08
	.zero		1


	//   ....[37]....
        /*0358*/ 	.word	0x00001760
        /*035c*/ 	.word	0x000000ff
        /*0360*/ 	.word	0x00000020
        /*0364*/ 	.short	0x010a
        /*0366*/ 	.byte	0x21
	.zero		1


	//   ....[38]....
        /*0368*/ 	.word	0x000018c0
        /*036c*/ 	.word	0x000000ff
        /*0370*/ 	.word	0x00000020
        /*0374*/ 	.short	0x010a
        /*0376*/ 	.byte	0x08
	.zero		1


	//   ....[39]....
        /*0378*/ 	.word	0x000019b0
        /*037c*/ 	.word	0x000000ff
        /*0380*/ 	.word	0x00000088
        /*0384*/ 	.short	0x0101
        /*0386*/ 	.byte	0x04
	.zero		1


	//   ....[40]....
        /*0388*/ 	.word	0x000019d0
        /*038c*/ 	.word	0x000000ff
        /*0390*/ 	.word	0x00000020
        /*0394*/ 	.short	0x010a
        /*0396*/ 	.byte	0x08
	.zero		1


	//   ....[41]....
        /*0398*/ 	.word	0x00001a50
        /*039c*/ 	.word	0x000000ff
        /*03a0*/ 	.word	0x00000020
        /*03a4*/ 	.short	0x010a
        /*03a6*/ 	.byte	0x11
	.zero		1


	//   ....[42]....
        /*03a8*/ 	.word	0x00001bb0
        /*03ac*/ 	.word	0x000000ff
        /*03b0*/ 	.word	0x00000020
        /*03b4*/ 	.short	0x010a
        /*03b6*/ 	.byte	0x08
	.zero		1


	//   ....[43]....
        /*03b8*/ 	.word	0x00001cd0
        /*03bc*/ 	.word	0x00000002
        /*03c0*/ 	.word	0x00000090
        /*03c4*/ 	.short	0x010a
        /*03c6*/ 	.byte	0xff
	.zero		1


	//   ....[44]....
        /*03c8*/ 	.word	0x00001d90
        /*03cc*/ 	.word	0x00000002
        /*03d0*/ 	.word	0x00000000
        /*03d4*/ 	.short	0x0101
        /*03d6*/ 	.byte	0xff
	.zero		1


	//   ....[45]....
        /*03d8*/ 	.word	0x000022f0
        /*03dc*/ 	.word	0x000000ff
        /*03e0*/ 	.word	0x00000000
        /*03e4*/ 	.short	0x010a
        /*03e6*/ 	.byte	0x05
	.zero		1


	//   ....[46]....
        /*03e8*/ 	.word	0x00002380
        /*03ec*/ 	.word	0x000000ff
        /*03f0*/ 	.word	0x00000000
        /*03f4*/ 	.short	0x010a
        /*03f6*/ 	.byte	0x05
	.zero		1


	//   ....[47]....
        /*03f8*/ 	.word	0x00002410
        /*03fc*/ 	.word	0x000000ff
        /*0400*/ 	.word	0x00000000
        /*0404*/ 	.short	0x010a
        /*0406*/ 	.byte	0x05
	.zero		1


	//   ....[48]....
        /*0408*/ 	.word	0x000024b0
        /*040c*/ 	.word	0x00000000
        /*0410*/ 	.word	0x00000000
        /*0414*/ 	.short	0x010a
        /*0416*/ 	.byte	0xff
	.zero		1


	//   ....[49]....
        /*0418*/ 	.word	0x000025d0
        /*041c*/ 	.word	0x00000000
        /*0420*/ 	.word	0x000000f0
        /*0424*/ 	.short	0x010a
        /*0426*/ 	.byte	0xff
	.zero		1


	//   ....[50]....
        /*0428*/ 	.word	0x00002640
        /*042c*/ 	.word	0x00000000
        /*0430*/ 	.word	0x00000000
        /*0434*/ 	.short	0x0101
        /*0436*/ 	.byte	0xff
	.zero		1


	//   ....[51]....
        /*0438*/ 	.word	0x00002660
        /*043c*/ 	.word	0x000000ff
        /*0440*/ 	.word	0x000000a0
        /*0444*/ 	.short	0x010a
        /*0446*/ 	.byte	0x05
	.zero		1


	//   ....[52]....
        /*0448*/ 	.word	0x00002780
        /*044c*/ 	.word	0x00000000
        /*0450*/ 	.word	0x00000090
        /*0454*/ 	.short	0x010a
        /*0456*/ 	.byte	0xff
	.zero		1


	//   ....[53]....
        /*0458*/ 	.word	0x00002880
        /*045c*/ 	.word	0x00000000
        /*0460*/ 	.word	0x00000000
        /*0464*/ 	.short	0x0101
        /*0466*/ 	.byte	0xff
	.zero		1


	//   ....[54]....
        /*0468*/ 	.word	0x00002910
        /*046c*/ 	.word	0x000000ff
        /*0470*/ 	.word	0x000000a0
        /*0474*/ 	.short	0x0106
        /*0476*/ 	.byte	0x05
	.zero		1


	//   ....[55]....
        /*0478*/ 	.word	0x00002930
        /*047c*/ 	.word	0x000000ff
        /*0480*/ 	.word	0x000000a0
        /*0484*/ 	.short	0x010a
        /*0486*/ 	.byte	0x05
	.zero		1


	//   ....[56]....
        /*0488*/ 	.word	0x000029c0
        /*048c*/ 	.word	0x000000ff
        /*0490*/ 	.word	0x000000a0
        /*0494*/ 	.short	0x0106
        /*0496*/ 	.byte	0x04
	.zero		1


	//   ....[57]....
        /*0498*/ 	.word	0x00002a00
        /*049c*/ 	.word	0x00000000
        /*04a0*/ 	.word	0x000000a0
        /*04a4*/ 	.short	0x010a
        /*04a6*/ 	.byte	0xff
	.zero		1


	//   ....[58]....
        /*04a8*/ 	.word	0x00002f40
        /*04ac*/ 	.word	0x00000000
        /*04b0*/ 	.word	0x00000090
        /*04b4*/ 	.short	0x010a
        /*04b6*/ 	.byte	0xff
	.zero		1


	//   ....[59]....
        /*04b8*/ 	.word	0x00003050
        /*04bc*/ 	.word	0x00000003
        /*04c0*/ 	.word	0x00000000
        /*04c4*/ 	.short	0x0101
        /*04c6*/ 	.byte	0xff
	.zero		1


	//   ....[60]....
        /*04c8*/ 	.word	0x00003060
        /*04cc*/ 	.word	0x000000ff
        /*04d0*/ 	.word	0x00000000
        /*04d4*/ 	.short	0x010a
        /*04d6*/ 	.byte	0x06
	.zero		1


	//   ....[61]....
        /*04d8*/ 	.word	0x00003080
        /*04dc*/ 	.word	0x000000ff
        /*04e0*/ 	.word	0x000000d0
        /*04e4*/ 	.short	0x010a
        /*04e6*/ 	.byte	0x07
	.zero		1


	//   ....[62]....
        /*04e8*/ 	.word	0x00003150
        /*04ec*/ 	.word	0x000000ff
        /*04f0*/ 	.word	0x00000000
        /*04f4*/ 	.short	0x010a
        /*04f6*/ 	.byte	0x06
	.zero		1


	//   ....[63]....
        /*04f8*/ 	.word	0x00003280
        /*04fc*/ 	.word	0x000000ff
        /*0500*/ 	.word	0x00000000
        /*0504*/ 	.short	0x010a
        /*0506*/ 	.byte	0x1a
	.zero		1


	//   ....[64]....
        /*0508*/ 	.word	0x00003520
        /*050c*/ 	.word	0x000000ff
        /*0510*/ 	.word	0x00000000
        /*0514*/ 	.short	0x010a
        /*0516*/ 	.byte	0x06
	.zero		1


	//   ....[65]....
        /*0518*/ 	.word	0x000035b0
        /*051c*/ 	.word	0x000000ff
        /*0520*/ 	.word	0x00000000
        /*0524*/ 	.short	0x010a
        /*0526*/ 	.byte	0x06
	.zero		1


	//   ....[66]....
        /*0528*/ 	.word	0x00003640
        /*052c*/ 	.word	0x000000ff
        /*0530*/ 	.word	0x00000000
        /*0534*/ 	.short	0x010a
        /*0536*/ 	.byte	0x06
	.zero		1


	//   ....[67]....
        /*0538*/ 	.word	0x000036d0
        /*053c*/ 	.word	0x000000ff
        /*0540*/ 	.word	0x00000000
        /*0544*/ 	.short	0x010a
        /*0546*/ 	.byte	0x07
	.zero		1


	//   ....[68]....
        /*0548*/ 	.word	0x00003b50
        /*054c*/ 	.word	0x00000000
        /*0550*/ 	.word	0x00000090
        /*0554*/ 	.short	0x010a
        /*0556*/ 	.byte	0xff
	.zero		1


	//   ....[69]....
        /*0558*/ 	.word	0x00003c10
        /*055c*/ 	.word	0x00000000
        /*0560*/ 	.word	0x00000000
        /*0564*/ 	.short	0x0101
        /*0566*/ 	.byte	0xff
	.zero		1


	//   ....[70]....
        /*0568*/ 	.word	0x00003f30
        /*056c*/ 	.word	0x000000ff
        /*0570*/ 	.word	0x00000088
        /*0574*/ 	.short	0x010a
        /*0576*/ 	.byte	0x07
	.zero		1


	//   ....[71]....
        /*0578*/ 	.word	0x00004120
        /*057c*/ 	.word	0x000000ff
        /*0580*/ 	.word	0x00000060
        /*0584*/ 	.short	0x010a
        /*0586*/ 	.byte	0x07
	.zero		1


	//   ....[72]....
        /*0588*/ 	.word	0x00004290
        /*058c*/ 	.word	0x000000ff
        /*0590*/ 	.word	0x00000040
        /*0594*/ 	.short	0x010b
        /*0596*/ 	.byte	0x07
	.zero		1


	//   ....[73]....
        /*0598*/ 	.word	0x000042a0
        /*059c*/ 	.word	0x000000ff
        /*05a0*/ 	.word	0x00000000
        /*05a4*/ 	.short	0x0101
        /*05a6*/ 	.byte	0x08
	.zero		1


	//   ....[74]....
        /*05a8*/ 	.word	0x000042b0
        /*05ac*/ 	.word	0x000000ff
        /*05b0*/ 	.word	0x00000068
        /*05b4*/ 	.short	0x010a
        /*05b6*/ 	.byte	0x07
	.zero		1


	//   ....[75]....
        /*05b8*/ 	.word	0x00004400
        /*05bc*/ 	.word	0x000000ff
        /*05c0*/ 	.word	0x00000048
        /*05c4*/ 	.short	0x010b
        /*05c6*/ 	.byte	0x07
	.zero		1


	//   ....[76]....
        /*05c8*/ 	.word	0x00004410
        /*05cc*/ 	.word	0x000000ff
        /*05d0*/ 	.word	0x00000000
        /*05d4*/ 	.short	0x0101
        /*05d6*/ 	.byte	0x08
	.zero		1


	//   ....[77]....
        /*05d8*/ 	.word	0x00004420
        /*05dc*/ 	.word	0x000000ff
        /*05e0*/ 	.word	0x00000070
        /*05e4*/ 	.short	0x010a
        /*05e6*/ 	.byte	0x07
	.zero		1


	//   ....[78]....
        /*05e8*/ 	.word	0x000045a0
        /*05ec*/ 	.word	0x000000ff
        /*05f0*/ 	.word	0x00000050
        /*05f4*/ 	.short	0x010b
        /*05f6*/ 	.byte	0x07
	.zero		1


	//   ....[79]....
        /*05f8*/ 	.word	0x000045e0
        /*05fc*/ 	.word	0x000000ff
        /*0600*/ 	.word	0x00000000
        /*0604*/ 	.short	0x0101
        /*0606*/ 	.byte	0x08
	.zero		1


	//   ....[80]....
        /*0608*/ 	.word	0x00004620
        /*060c*/ 	.word	0x000000ff
        /*0610*/ 	.word	0x00000078
        /*0614*/ 	.short	0x010a
        /*0616*/ 	.byte	0x07
	.zero		1


	//   ....[81]....
        /*0618*/ 	.word	0x00004860
        /*061c*/ 	.word	0x000000ff
        /*0620*/ 	.word	0x00000058
        /*0624*/ 	.short	0x010b
        /*0626*/ 	.byte	0x07
	.zero		1


	//   ....[82]....
        /*0628*/ 	.word	0x00004880
        /*062c*/ 	.word	0x000000ff
        /*0630*/ 	.word	0x00000000
        /*0634*/ 	.short	0x0101
        /*0636*/ 	.byte	0x0d
	.zero		1


	//   ....[83]....
        /*0638*/ 	.word	0x000048b0
        /*063c*/ 	.word	0x000000ff
        /*0640*/ 	.word	0x00000060
        /*0644*/ 	.short	0x010a
        /*0646*/ 	.byte	0x07
	.zero		1


	//   ....[84]....
        /*0648*/ 	.word	0x000048d0
        /*064c*/ 	.word	0x000000ff
        /*0650*/ 	.word	0x00000068
        /*0654*/ 	.short	0x010a
        /*0656*/ 	.byte	0x07
	.zero		1


	//   ....[85]....
        /*0658*/ 	.word	0x000048f0
        /*065c*/ 	.word	0x000000ff
        /*0660*/ 	.word	0x00000070
        /*0664*/ 	.short	0x010a
        /*0666*/ 	.byte	0x07
	.zero		1


	//   ....[86]....
        /*0668*/ 	.word	0x00004930
        /*066c*/ 	.word	0x00000000
        /*0670*/ 	.word	0x00000078
        /*0674*/ 	.short	0x010a
        /*0676*/ 	.byte	0xff
	.zero		1


	//   ....[87]....
        /*0678*/ 	.word	0x00004c60
        /*067c*/ 	.word	0x00000000
        /*0680*/ 	.word	0x00000090
        /*0684*/ 	.short	0x010a
        /*0686*/ 	.byte	0xff
	.zero		1


	//   ....[88]....
        /*0688*/ 	.word	0x00004d70
        /*068c*/ 	.word	0x00000000
        /*0690*/ 	.word	0x00000000
        /*0694*/ 	.short	0x0101
        /*0696*/ 	.byte	0xff
	.zero		1


	//   ....[89]....
        /*0698*/ 	.word	0x000057c0
        /*069c*/ 	.word	0x000000ff
        /*06a0*/ 	.word	0x00000040
        /*06a4*/ 	.short	0x010a
        /*06a6*/ 	.byte	0x30
	.zero		1


	//   ....[90]....
        /*06a8*/ 	.word	0x00005800
        /*06ac*/ 	.word	0x00000040
        /*06b0*/ 	.word	0x000000b0
        /*06b4*/ 	.short	0x010a
        /*06b6*/ 	.byte	0xff
	.zero		1


	//   ....[91]....
        /*06b8*/ 	.word	0x000058f0
        /*06bc*/ 	.word	0x000000ff
        /*06c0*/ 	.word	0x00000040
        /*06c4*/ 	.short	0x010a
        /*06c6*/ 	.byte	0x30
	.zero		1


	//   ....[92]....
        /*06c8*/ 	.word	0x000059e0
        /*06cc*/ 	.word	0x00000040
        /*06d0*/ 	.word	0x000000b0
        /*06d4*/ 	.short	0x010a
        /*06d6*/ 	.byte	0xff
	.zero		1


	//   ....[93]....
        /*06d8*/ 	.word	0x000064b0
        /*06dc*/ 	.word	0x00000000
        /*06e0*/ 	.word	0x00000000
        /*06e4*/ 	.short	0x0101
        /*06e6*/ 	.byte	0xff
	.zero		1


	//   ....[94]....
        /*06e8*/ 	.word	0x000064c0
        /*06ec*/ 	.word	0x00000002
        /*06f0*/ 	.word	0x00000040
        /*06f4*/ 	.short	0x010a
        /*06f6*/ 	.byte	0xff
	.zero		1


	//   ....[95]....
        /*06f8*/ 	.word	0x000065a0
        /*06fc*/ 	.word	0x00000002
        /*0700*/ 	.word	0x00000040
        /*0704*/ 	.short	0x010a
        /*0706*/ 	.byte	0xff
	.zero		1


	//   ....[96]....
        /*0708*/ 	.word	0x00007100
        /*070c*/ 	.word	0x00000048
        /*0710*/ 	.word	0x00000000
        /*0714*/ 	.short	0x0101
        /*0716*/ 	.byte	0xff
	.zero		1


	//   ....[97]....
        /*0718*/ 	.word	0x00007120
        /*071c*/ 	.word	0x00000000
        /*0720*/ 	.word	0x00000040
        /*0724*/ 	.short	0x010a
        /*0726*/ 	.byte	0xff
	.zero		1


	//   ....[98]....
        /*0728*/ 	.word	0x000071f0
        /*072c*/ 	.word	0x00000000
        /*0730*/ 	.word	0x00000040
        /*0734*/ 	.short	0x010a
        /*0736*/ 	.byte	0xff
	.zero		1


	//   ....[99]....
        /*0738*/ 	.word	0x00007d50
        /*073c*/ 	.word	0x00000048
        /*0740*/ 	.word	0x00000000
        /*0744*/ 	.short	0x0101
        /*0746*/ 	.byte	0xff
	.zero		1


	//   ....[100]....
        /*0748*/ 	.word	0x00007d70
        /*074c*/ 	.word	0x00000000
        /*0750*/ 	.word	0x00000040
        /*0754*/ 	.short	0x010a
        /*0756*/ 	.byte	0xff
	.zero		1


	//   ....[101]....
        /*0758*/ 	.word	0x00007e40
        /*075c*/ 	.word	0x00000000
        /*0760*/ 	.word	0x00000040
        /*0764*/ 	.short	0x010a
        /*0766*/ 	.byte	0xff
	.zero		1


	//   ....[102]....
        /*0768*/ 	.word	0x00008180
        /*076c*/ 	.word	0x000000ff
        /*0770*/ 	.word	0x00000000
        /*0774*/ 	.short	0x0101
        /*0776*/ 	.byte	0x05
	.zero		1


	//   ....[103]....
        /*0778*/ 	.word	0x00008a00
        /*077c*/ 	.word	0x00000000
        /*0780*/ 	.word	0x00000000
        /*0784*/ 	.short	0x0101
        /*0786*/ 	.byte	0xff
	.zero		1


	//   ....[104]....
        /*0788*/ 	.word	0x00008c70
        /*078c*/ 	.word	0x000000ff
        /*0790*/ 	.word	0x00000000
        /*0794*/ 	.short	0x0101
        /*0796*/ 	.byte	0x04
	.zero		1


	//   ....[105]....
        /*0798*/ 	.word	0x00008c90
        /*079c*/ 	.word	0x00000002
        /*07a0*/ 	.word	0x00000100
        /*07a4*/ 	.short	0x010a
        /*07a6*/ 	.byte	0xff
	.zero		1


	//   ....[106]....
        /*07a8*/ 	.word	0x00008cf0
        /*07ac*/ 	.word	0x00000002
        /*07b0*/ 	.word	0x00000020
        /*07b4*/ 	.short	0x010a
        /*07b6*/ 	.byte	0xff
	.zero		1


	//   ....[107]....
        /*07b8*/ 	.word	0x00008d50
        /*07bc*/ 	.word	0x00000002
        /*07c0*/ 	.word	0x00000020
        /*07c4*/ 	.short	0x010a
        /*07c6*/ 	.byte	0xff
	.zero		1


	//   ....[108]....
        /*07c8*/ 	.word	0x00008da0
        /*07cc*/ 	.word	0x00000002
        /*07d0*/ 	.word	0x00000090
        /*07d4*/ 	.short	0x010a
        /*07d6*/ 	.byte	0xff
	.zero		1


	//   ....[109]....
        /*07d8*/ 	.word	0x00008e00
        /*07dc*/ 	.word	0x00000000
        /*07e0*/ 	.word	0x00000000
        /*07e4*/ 	.short	0x010a
        /*07e6*/ 	.byte	0xff
	.zero		1


	//   ....[110]....
        /*07e8*/ 	.word	0x00008e60
        /*07ec*/ 	.word	0x00000000
        /*07f0*/ 	.word	0x00000000
        /*07f4*/ 	.short	0x010a
        /*07f6*/ 	.byte	0xff
	.zero		1


	//   ....[111]....
        /*07f8*/ 	.word	0x00008ec0
        /*07fc*/ 	.word	0x00000000
        /*0800*/ 	.word	0x00000000
        /*0804*/ 	.short	0x010a
        /*0806*/ 	.byte	0xff
	.zero		1


	//   ....[112]....
        /*0808*/ 	.word	0x00008f10
        /*080c*/ 	.word	0x00000000
        /*0810*/ 	.word	0x000000f0
        /*0814*/ 	.short	0x010a
        /*0816*/ 	.byte	0xff
	.zero		1


	//   ....[113]....
        /*0818*/ 	.word	0x00008f70
        /*081c*/ 	.word	0x00000000
        /*0820*/ 	.word	0x000000a0
        /*0824*/ 	.short	0x010a
        /*0826*/ 	.byte	0xff
	.zero		1


	//   ....[114]....
        /*0828*/ 	.word	0x00008fc0
        /*082c*/ 	.word	0x00000000
        /*0830*/ 	.word	0x00000090
        /*0834*/ 	.short	0x010a
        /*0836*/ 	.byte	0xff
	.zero		1


	//   ....[115]....
        /*0838*/ 	.word	0x00009020
        /*083c*/ 	.word	0x00000000
        /*0840*/ 	.word	0x000000a0
        /*0844*/ 	.short	0x010a
        /*0846*/ 	.byte	0xff
	.zero		1


	//   ....[116]....
        /*0848*/ 	.word	0x00009070
        /*084c*/ 	.word	0x00000000
        /*0850*/ 	.word	0x00000090
        /*0854*/ 	.short	0x010a
        /*0856*/ 	.byte	0xff
	.zero		1


	//   ....[117]....
        /*0858*/ 	.word	0x000090d0
        /*085c*/ 	.word	0x00000002
        /*0860*/ 	.word	0x000000d0
        /*0864*/ 	.short	0x010a
        /*0866*/ 	.byte	0xff
	.zero		1


	//   ....[118]....
        /*0868*/ 	.word	0x00009130
        /*086c*/ 	.word	0x00000000
        /*0870*/ 	.word	0x00000000
        /*0874*/ 	.short	0x010a
        /*0876*/ 	.byte	0xff
	.zero		1


	//   ....[119]....
        /*0878*/ 	.word	0x00009190
        /*087c*/ 	.word	0x00000000
        /*0880*/ 	.word	0x00000000
        /*0884*/ 	.short	0x010a
        /*0886*/ 	.byte	0xff
	.zero		1


	//   ....[120]....
        /*0888*/ 	.word	0x000091f0
        /*088c*/ 	.word	0x00000000
        /*0890*/ 	.word	0x00000000
        /*0894*/ 	.short	0x010a
        /*0896*/ 	.byte	0xff
	.zero		1


	//   ....[121]....
        /*0898*/ 	.word	0x00009250
        /*089c*/ 	.word	0x00000000
        /*08a0*/ 	.word	0x00000000
        /*08a4*/ 	.short	0x010a
        /*08a6*/ 	.byte	0xff
	.zero		1


	//   ....[122]....
        /*08a8*/ 	.word	0x000092b0
        /*08ac*/ 	.word	0x00000000
        /*08b0*/ 	.word	0x00000000
        /*08b4*/ 	.short	0x010a
        /*08b6*/ 	.byte	0xff
	.zero		1


	//   ....[123]....
        /*08b8*/ 	.word	0x00009300
        /*08bc*/ 	.word	0x00000000
        /*08c0*/ 	.word	0x00000090
        /*08c4*/ 	.short	0x010a
        /*08c6*/ 	.byte	0xff
	.zero		1


	//   ....[124]....
        /*08c8*/ 	.word	0x00009360
        /*08cc*/ 	.word	0x00000000
        /*08d0*/ 	.word	0x00000088
        /*08d4*/ 	.short	0x010a
        /*08d6*/ 	.byte	0xff
	.zero		1


	//   ....[125]....
        /*08d8*/ 	.word	0x000093c0
        /*08dc*/ 	.word	0x00000000
        /*08e0*/ 	.word	0x00000060
        /*08e4*/ 	.short	0x010a
        /*08e6*/ 	.byte	0xff
	.zero		1


	//   ....[126]....
        /*08e8*/ 	.word	0x00009420
        /*08ec*/ 	.word	0x00000000
        /*08f0*/ 	.word	0x00000068
        /*08f4*/ 	.short	0x010a
        /*08f6*/ 	.byte	0xff
	.zero		1


	//   ....[127]....
        /*08f8*/ 	.word	0x00009480
        /*08fc*/ 	.word	0x00000000
        /*0900*/ 	.word	0x00000070
        /*0904*/ 	.short	0x010a
        /*0906*/ 	.byte	0xff
	.zero		1


	//   ....[128]....
        /*0908*/ 	.word	0x000094e0
        /*090c*/ 	.word	0x00000000
        /*0910*/ 	.word	0x00000078
        /*0914*/ 	.short	0x010a
        /*0916*/ 	.byte	0xff
	.zero		1


	//   ....[129]....
        /*0918*/ 	.word	0x00009540
        /*091c*/ 	.word	0x00000000
        /*0920*/ 	.word	0x00000060
        /*0924*/ 	.short	0x010a
        /*0926*/ 	.byte	0xff
	.zero		1


	//   ....[130]....
        /*0928*/ 	.word	0x000095a0
        /*092c*/ 	.word	0x00000000
        /*0930*/ 	.word	0x00000068
        /*0934*/ 	.short	0x010a
        /*0936*/ 	.byte	0xff
	.zero		1


	//   ....[131]....
        /*0938*/ 	.word	0x00009600
        /*093c*/ 	.word	0x00000000
        /*0940*/ 	.word	0x00000070
        /*0944*/ 	.short	0x010a
        /*0946*/ 	.byte	0xff
	.zero		1


	//   ....[132]....
        /*0948*/ 	.word	0x00009650
        /*094c*/ 	.word	0x00000000
        /*0950*/ 	.word	0x00000090
        /*0954*/ 	.short	0x010a
        /*0956*/ 	.byte	0xff
	.zero		1


	//   ....[133]....
        /*0958*/ 	.word	0x000096b0
        /*095c*/ 	.word	0x00000002
        /*0960*/ 	.word	0x00000040
        /*0964*/ 	.short	0x010a
        /*0966*/ 	.byte	0xff
	.zero		1


	//   ....[134]....
        /*0968*/ 	.word	0x00009700
        /*096c*/ 	.word	0x00000040
        /*0970*/ 	.word	0x000000b0
        /*0974*/ 	.short	0x010a
        /*0976*/ 	.byte	0xff
	.zero		1


	//   ....[135]....
        /*0978*/ 	.word	0x00009750
        /*097c*/ 	.word	0x00000002
        /*0980*/ 	.word	0x00000040
        /*0984*/ 	.short	0x010a
        /*0986*/ 	.byte	0xff
	.zero		1


	//   ....[136]....
        /*0988*/ 	.word	0x000097a0
        /*098c*/ 	.word	0x00000000
        /*0990*/ 	.word	0x00000040
        /*0994*/ 	.short	0x010a
        /*0996*/ 	.byte	0xff
	.zero		1


	//   ....[137]....
        /*0998*/ 	.word	0x000097f0
        /*099c*/ 	.word	0x00000000
        /*09a0*/ 	.word	0x00000040
        /*09a4*/ 	.short	0x010a
        /*09a6*/ 	.byte	0xff
	.zero		1


	//----- nvinfo : EIATTR_NUM_MBARRIERS
	.align		4
.L_47:
        /*09a8*/ 	.byte	0x03, 0x38
        /*09aa*/ 	.short	0x0022


	//----- nvinfo : EIATTR_EXIT_INSTR_OFFSETS
	.align		4
        /*09ac*/ 	.byte	0x04, 0x1c
        /*09ae*/ 	.short	(.L_49 - .L_48)


	//   ....[0]....
.L_48:
        /*09b0*/ 	.word	0x000024e0


	//   ....[1]....
        /*09b4*/ 	.word	0x000029d0


	//   ....[2]....
        /*09b8*/ 	.word	0x00002a30


	//   ....[3]....
        /*09bc*/ 	.word	0x00003930


	//   ....[4]....
        /*09c0*/ 	.word	0x00004960


	//   ....[5]....
        /*09c4*/ 	.word	0x000049a0


	//   ....[6]....
        /*09c8*/ 	.word	0x00008b60


	//   ....[7]....
        /*09cc*/ 	.word	0x00008be0


	//   ....[8]....
        /*09d0*/ 	.word	0x00008c10


	//   ....[9]....
        /*09d4*/ 	.word	0x00008c80


	//----- nvinfo : EIATTR_MAX_THREADS
	.align		4
.L_49:
        /*09d8*/ 	.byte	0x04, 0x05
        /*09da*/ 	.short	(.L_51 - .L_50)
.L_50:
        /*09dc*/ 	.word	0x00000100
        /*09e0*/ 	.word	0x00000001
        /*09e4*/ 	.word	0x00000001


	//----- nvinfo : EIATTR_CRS_STACK_SIZE
	.align		4
.L_51:
        /*09e8*/ 	.byte	0x04, 0x1e
        /*09ea*/ 	.short	(.L_53 - .L_52)
.L_52:
        /*09ec*/ 	.word	0x00000000


	//----- nvinfo : EIATTR_CBANK_PARAM_SIZE
	.align		4
.L_53:
        /*09f0*/ 	.byte	0x03, 0x19
        /*09f2*/ 	.short	0x0800


	//----- nvinfo : EIATTR_PARAM_CBANK
	.align		4
        /*09f4*/ 	.byte	0x04, 0x0a
        /*09f6*/ 	.short	(.L_55 - .L_54)
	.align		4
.L_54:
        /*09f8*/ 	.word	index@(.nv.constant0._ZN7cutlass13device_kernelINS_4gemm6kernel13GemmUniversalIN4cute5tupleIJiiiiEEENS1_10collective13CollectiveMmaINS1_35MainloopSm100TmaUmmaWarpSpecializedILi4ELi2ELi4ENS5_IJNS4_1CILi1EEESB_SB_EEEEENS5_IJNSA_ILi128EEESE_NSA_ILi64EEEEEENS_6half_tENS5_IJlSB_lEEESH_SI_NS4_8TiledMMAINS4_8MMA_AtomIJNS4_20SM100_MMA_F16BF16_SSISH_SH_fLi128ELi128ELNS4_4UMMA5MajorE0ELSN_0ELNSM_7ScaleInE0ELSO_0EEEEEENS4_6LayoutISC_NS5_IJNSA_ILi0EEESS_SS_EEEEENS5_IJNS4_10UnderscoreESV_SV_EEEEENS4_13SM90_TMA_LOADENS4_14ComposedLayoutINS4_7SwizzleILi3ELi4ELi3EEENS4_18smem_ptr_flag_bitsILi16EEENSR_INS5_IJNSA_ILi8EEESF_EEENS5_IJSF_SB_EEEEEEEvNS4_8identityESY_S18_vS19_EENS_8epilogue10collective18CollectiveEpilogueINS1B_23Sm100TmaWarpSpecializedILi4ELi2ELi32ELb1ELb0EEEJSG_NS5_IJNSR_ISE_SB_EENSR_INSA_ILi32EEESB_EEEEESH_SI_SH_SI_NS1B_6fusion15FusionCallbacksIS1F_NS1K_17LinearCombinationISH_fSH_fLNS_15FloatRoundStyleE2EEESG_S1J_JEEENS4_5SM1004TMEM4LOAD26SM100_TMEM_LOAD_32dp32b32xESY_NSZ_INS10_ILi2ELi4ELi3EEES13_NSR_INS5_IJS14_S1H_EEENS5_IJS1H_SB_EEEEEEENS4_39AutoVectorizingCopyWithAssumedAlignmentILi128EEENS4_14SM90_TMA_STOREES1Y_S20_S20_EEEvvEEEEvNT_6ParamsE)
        /*09fc*/ 	.short	0x0380
        /*09fe*/ 	.short	0x0800


	//----- nvinfo : EIATTR_SW_WAR
	.align		4
.L_55:
        /*0a00*/ 	.byte	0x04, 0x36
        /*0a02*/ 	.short	(.L_57 - .L_56)
.L_56:
        /*0a04*/ 	.word	0x00000008
.L_57:


//--------------------- .nv.callgraph             --------------------------
	.section	.nv.callgraph,"",@"SHT_CUDA_CALLGRAPH"
	.align	4
	.sectionentsize	8
	.align		4
        /*0000*/ 	.word	0x00000000
	.align		4
        /*0004*/ 	.word	0xffffffff
	.align		4
        /*0008*/ 	.word	index@(_ZN7cutlass13device_kernelINS_4gemm6kernel13GemmUniversalIN4cute5tupleIJiiiiEEENS1_10collective13CollectiveMmaINS1_35MainloopSm100TmaUmmaWarpSpecializedILi4ELi2ELi4ENS5_IJNS4_1CILi1EEESB_SB_EEEEENS5_IJNSA_ILi128EEESE_NSA_ILi64EEEEEENS_6half_tENS5_IJlSB_lEEESH_SI_NS4_8TiledMMAINS4_8MMA_AtomIJNS4_20SM100_MMA_F16BF16_SSISH_SH_fLi128ELi128ELNS4_4UMMA5MajorE0ELSN_0ELNSM_7ScaleInE0ELSO_0EEEEEENS4_6LayoutISC_NS5_IJNSA_ILi0EEESS_SS_EEEEENS5_IJNS4_10UnderscoreESV_SV_EEEEENS4_13SM90_TMA_LOADENS4_14ComposedLayoutINS4_7SwizzleILi3ELi4ELi3EEENS4_18smem_ptr_flag_bitsILi16EEENSR_INS5_IJNSA_ILi8EEESF_EEENS5_IJSF_SB_EEEEEEEvNS4_8identityESY_S18_vS19_EENS_8epilogue10collective18CollectiveEpilogueINS1B_23Sm100TmaWarpSpecializedILi4ELi2ELi32ELb1ELb0EEEJSG_NS5_IJNSR_ISE_SB_EENSR_INSA_ILi32EEESB_EEEEESH_SI_SH_SI_NS1B_6fusion15FusionCallbacksIS1F_NS1K_17LinearCombinationISH_fSH_fLNS_15FloatRoundStyleE2EEESG_S1J_JEEENS4_5SM1004TMEM4LOAD26SM100_TMEM_LOAD_32dp32b32xESY_NSZ_INS10_ILi2ELi4ELi3EEES13_NSR_INS5_IJS14_S1H_EEENS5_IJS1H_SB_EEEEEEENS4_39AutoVectorizingCopyWithAssumedAlignmentILi128EEENS4_14SM90_TMA_STOREES1Y_S20_S20_EEEvvEEEEvNT_6ParamsE)
	.align		4
        /*000c*/ 	.word	index@(__assertfail)
	.align		4
        /*0010*/ 	.word	0x00000000
	.align		4
        /*0014*/ 	.word	0xfffffffe
	.align		4
        /*0018*/ 	.word	0x00000000
	.align		4
        /*001c*/ 	.word	0xfffffffd
	.align		4
        /*0020*/ 	.word	0x00000000
	.align		4
        /*0024*/ 	.word	0xfffffffc


//--------------------- .nv.constant4             --------------------------
	.section	.nv.constant4,"a",@progbits
	.align	8
	.align		8
.nv.constant4:
        /*0000*/ 	.dword	__assertfail
	.align		8
        /*0008*/ 	.dword	__unnamed_1
	.align		8
        /*0010*/ 	.dword	__unnamed_2
	.align		8
        /*0018*/ 	.dword	_ZN39_INTERNAL_78e21195_4_k_cu_d19419e4_64874cuda3std3__45__cpo5beginE
	.align		8
        /*0020*/ 	.dword	_ZN39_INTERNAL_78e21195_4_k_cu_d19419e4_64874cuda3std3__45__cpo3endE
	.align		8
        /*0028*/ 	.dword	_ZN39_INTERNAL_78e21195_4_k_cu_d19419e4_64874cuda3std3__45__cpo6cbeginE
	.align		8
        /*0030*/ 	.dword	_ZN39_INTERNAL_78e21195_4_k_cu_d19419e4_64874cuda3std3__45__cpo4cendE
	.align		8
        /*0038*/ 	.dword	_ZN39_INTERNAL_78e21195_4_k_cu_d19419e4_64874cuda3std3__441_GLOBAL__N__78e21195_4_k_cu_d19419e4_64876ignoreE
	.align		8
        /*0040*/ 	.dword	_ZN39_INTERNAL_78e21195_4_k_cu_d19419e4_64874cuda3std3__419piecewise_constructE
	.align		8
        /*0048*/ 	.dword	_ZN39_INTERNAL_78e21195_4_k_cu_d19419e4_64874cuda3std3__48in_placeE
	.align		8
        /*0050*/ 	.dword	_ZN39_INTERNAL_78e21195_4_k_cu_d19419e4_64874cuda3std6ranges3__45__cpo4swapE
	.align		8
        /*0058*/ 	.dword	_ZN39_INTERNAL_78e21195_4_k_cu_d19419e4_64874cuda3std6ranges3__45__cpo9iter_moveE
	.align		8
        /*0060*/ 	.dword	_ZN39_INTERNAL_78e21195_4_k_cu_d19419e4_64874cute7productE
	.align		8
        /*0068*/ 	.dword	_ZN39_INTERNAL_78e21195_4_k_cu_d19419e4_64874cute1_E
	.align		8
        /*0070*/ 	.dword	$str$25
	.align		8
        /*0078*/ 	.dword	$str$26
	.align		8
        /*0080*/ 	.dword	$str$27
	.align		8
        /*0088*/ 	.dword	$str$28


//--------------------- .text._ZN7cutlass13device_kernelINS_4gemm6kernel13GemmUniversalIN4cute5tupleIJiiiiEEENS1_10collective13CollectiveMmaINS1_35MainloopSm100TmaUmmaWarpSpecializedILi4ELi2ELi4ENS5_IJNS4_1CILi1EEESB_SB_EEEEENS5_IJNSA_ILi128EEESE_NSA_ILi64EEEEEENS_6half_tENS5_IJlSB_lEEESH_SI_NS4_8TiledMMAINS4_8MMA_AtomIJNS4_20SM100_MMA_F16BF16_SSISH_SH_fLi128ELi128ELNS4_4UMMA5MajorE0ELSN_0ELNSM_7ScaleInE0ELSO_0EEEEEENS4_6LayoutISC_NS5_IJNSA_ILi0EEESS_SS_EEEEENS5_IJNS4_10UnderscoreESV_SV_EEEEENS4_13SM90_TMA_LOADENS4_14ComposedLayoutINS4_7SwizzleILi3ELi4ELi3EEENS4_18smem_ptr_flag_bitsILi16EEENSR_INS5_IJNSA_ILi8EEESF_EEENS5_IJSF_SB_EEEEEEEvNS4_8identityESY_S18_vS19_EENS_8epilogue10collective18CollectiveEpilogueINS1B_23Sm100TmaWarpSpecializedILi4ELi2ELi32ELb1ELb0EEEJSG_NS5_IJNSR_ISE_SB_EENSR_INSA_ILi32EEESB_EEEEESH_SI_SH_SI_NS1B_6fusion15FusionCallbacksIS1F_NS1K_17LinearCombinationISH_fSH_fLNS_15FloatRoundStyleE2EEESG_S1J_JEEENS4_5SM1004TMEM4LOAD26SM100_TMEM_LOAD_32dp32b32xESY_NSZ_INS10_ILi2ELi4ELi3EEES13_NSR_INS5_IJS14_S1H_EEENS5_IJS1H_SB_EEEEEEENS4_39AutoVectorizingCopyWithAssumedAlignmentILi128EEENS4_14SM90_TMA_STOREES1Y_S20_S20_EEEvvEEEEvNT_6ParamsE --------------------------
	.section	.text._ZN7cutlass13device_kernelINS_4gemm6kernel13GemmUniversalIN4cute5tupleIJiiiiEEENS1_10collective13CollectiveMmaINS1_35MainloopSm100TmaUmmaWarpSpecializedILi4ELi2ELi4ENS5_IJNS4_1CILi1EEESB_SB_EEEEENS5_IJNSA_ILi128EEESE_NSA_ILi64EEEEEENS_6half_tENS5_IJlSB_lEEESH_SI_NS4_8TiledMMAINS4_8MMA_AtomIJNS4_20SM100_MMA_F16BF16_SSISH_SH_fLi128ELi128ELNS4_4UMMA5MajorE0ELSN_0ELNSM_7ScaleInE0ELSO_0EEEEEENS4_6LayoutISC_NS5_IJNSA_ILi0EEESS_SS_EEEEENS5_IJNS4_10UnderscoreESV_SV_EEEEENS4_13SM90_TMA_LOADENS4_14ComposedLayoutINS4_7SwizzleILi3ELi4ELi3EEENS4_18smem_ptr_flag_bitsILi16EEENSR_INS5_IJNSA_ILi8EEESF_EEENS5_IJSF_SB_EEEEEEEvNS4_8identityESY_S18_vS19_EENS_8epilogue10collective18CollectiveEpilogueINS1B_23Sm100TmaWarpSpecializedILi4ELi2ELi32ELb1ELb0EEEJSG_NS5_IJNSR_ISE_SB_EENSR_INSA_ILi32EEESB_EEEEESH_SI_SH_SI_NS1B_6fusion15FusionCallbacksIS1F_NS1K_17LinearCombinationISH_fSH_fLNS_15FloatRoundStyleE2EEESG_S1J_JEEENS4_5SM1004TMEM4LOAD26SM100_TMEM_LOAD_32dp32b32xESY_NSZ_INS10_ILi2ELi4ELi3EEES13_NSR_INS5_IJS14_S1H_EEENS5_IJS1H_SB_EEEEEEENS4_39AutoVectorizingCopyWithAssumedAlignmentILi128EEENS4_14SM90_TMA_STOREES1Y_S20_S20_EEEvvEEEEvNT_6ParamsE,"ax",@progbits
	.align	128
.text._ZN7cutlass13device_kernelINS_4gemm6kernel13GemmUniversalIN4cute5tupleIJiiiiEEENS1_10collective13CollectiveMmaINS1_35MainloopSm100TmaUmmaWarpSpecializedILi4ELi2ELi4ENS5_IJNS4_1CILi1EEESB_SB_EEEEENS5_IJNSA_ILi128EEESE_NSA_ILi64EEEEEENS_6half_tENS5_IJlSB_lEEESH_SI_NS4_8TiledMMAINS4_8MMA_AtomIJNS4_20SM100_MMA_F16BF16_SSISH_SH_fLi128ELi128ELNS4_4UMMA5MajorE0ELSN_0ELNSM_7ScaleInE0ELSO_0EEEEEENS4_6LayoutISC_NS5_IJNSA_ILi0EEESS_SS_EEEEENS5_IJNS4_10UnderscoreESV_SV_EEEEENS4_13SM90_TMA_LOADENS4_14ComposedLayoutINS4_7SwizzleILi3ELi4ELi3EEENS4_18smem_ptr_flag_bitsILi16EEENSR_INS5_IJNSA_ILi8EEESF_EEENS5_IJSF_SB_EEEEEEEvNS4_8identityESY_S18_vS19_EENS_8epilogue10collective18CollectiveEpilogueINS1B_23Sm100TmaWarpSpecializedILi4ELi2ELi32ELb1ELb0EEEJSG_NS5_IJNSR_ISE_SB_EENSR_INSA_ILi32EEESB_EEEEESH_SI_SH_SI_NS1B_6fusion15FusionCallbacksIS1F_NS1K_17LinearCombinationISH_fSH_fLNS_15FloatRoundStyleE2EEESG_S1J_JEEENS4_5SM1004TMEM4LOAD26SM100_TMEM_LOAD_32dp32b32xESY_NSZ_INS10_ILi2ELi4ELi3EEES13_NSR_INS5_IJS14_S1H_EEENS5_IJS1H_SB_EEEEEEENS4_39AutoVectorizingCopyWithAssumedAlignmentILi128EEENS4_14SM90_TMA_STOREES1Y_S20_S20_EEEvvEEEEvNT_6ParamsE:
        .type           _ZN7cutlass13device_kernelINS_4gemm6kernel13GemmUniversalIN4cute5tupleIJiiiiEEENS1_10collective13CollectiveMmaINS1_35MainloopSm100TmaUmmaWarpSpecializedILi4ELi2ELi4ENS5_IJNS4_1CILi1EEESB_SB_EEEEENS5_IJNSA_ILi128EEESE_NSA_ILi64EEEEEENS_6half_tENS5_IJlSB_lEEESH_SI_NS4_8TiledMMAINS4_8MMA_AtomIJNS4_20SM100_MMA_F16BF16_SSISH_SH_fLi128ELi128ELNS4_4UMMA5MajorE0ELSN_0ELNSM_7ScaleInE0ELSO_0EEEEEENS4_6LayoutISC_NS5_IJNSA_ILi0EEESS_SS_EEEEENS5_IJNS4_10UnderscoreESV_SV_EEEEENS4_13SM90_TMA_LOADENS4_14ComposedLayoutINS4_7SwizzleILi3ELi4ELi3EEENS4_18smem_ptr_flag_bitsILi16EEENSR_INS5_IJNSA_ILi8EEESF_EEENS5_IJSF_SB_EEEEEEEvNS4_8identityESY_S18_vS19_EENS_8epilogue10collective18CollectiveEpilogueINS1B_23Sm100TmaWarpSpecializedILi4ELi2ELi32ELb1ELb0EEEJSG_NS5_IJNSR_ISE_SB_EENSR_INSA_ILi32EEESB_EEEEESH_SI_SH_SI_NS1B_6fusion15FusionCallbacksIS1F_NS1K_17LinearCombinationISH_fSH_fLNS_15FloatRoundStyleE2EEESG_S1J_JEEENS4_5SM1004TMEM4LOAD26SM100_TMEM_LOAD_32dp32b32xESY_NSZ_INS10_ILi2ELi4ELi3EEES13_NSR_INS5_IJS14_S1H_EEENS5_IJS1H_SB_EEEEEEENS4_39AutoVectorizingCopyWithAssumedAlignmentILi128EEENS4_14SM90_TMA_STOREES1Y_S20_S20_EEEvvEEEEvNT_6ParamsE,@function
        .size           _ZN7cutlass13device_kernelINS_4gemm6kernel13GemmUniversalIN4cute5tupleIJiiiiEEENS1_10collective13CollectiveMmaINS1_35MainloopSm100TmaUmmaWarpSpecializedILi4ELi2ELi4ENS5_IJNS4_1CILi1EEESB_SB_EEEEENS5_IJNSA_ILi128EEESE_NSA_ILi64EEEEEENS_6half_tENS5_IJlSB_lEEESH_SI_NS4_8TiledMMAINS4_8MMA_AtomIJNS4_20SM100_MMA_F16BF16_SSISH_SH_fLi128ELi128ELNS4_4UMMA5MajorE0ELSN_0ELNSM_7ScaleInE0ELSO_0EEEEEENS4_6LayoutISC_NS5_IJNSA_ILi0EEESS_SS_EEEEENS5_IJNS4_10UnderscoreESV_SV_EEEEENS4_13SM90_TMA_LOADENS4_14ComposedLayoutINS4_7SwizzleILi3ELi4ELi3EEENS4_18smem_ptr_flag_bitsILi16EEENSR_INS5_IJNSA_ILi8EEESF_EEENS5_IJSF_SB_EEEEEEEvNS4_8identityESY_S18_vS19_EENS_8epilogue10collective18CollectiveEpilogueINS1B_23Sm100TmaWarpSpecializedILi4ELi2ELi32ELb1ELb0EEEJSG_NS5_IJNSR_ISE_SB_EENSR_INSA_ILi32EEESB_EEEEESH_SI_SH_SI_NS1B_6fusion15FusionCallbacksIS1F_NS1K_17LinearCombinationISH_fSH_fLNS_15FloatRoundStyleE2EEESG_S1J_JEEENS4_5SM1004TMEM4LOAD26SM100_TMEM_LOAD_32dp32b32xESY_NSZ_INS10_ILi2ELi4ELi3EEES13_NSR_INS5_IJS14_S1H_EEENS5_IJS1H_SB_EEEEEEENS4_39AutoVectorizingCopyWithAssumedAlignmentILi128EEENS4_14SM90_TMA_STOREES1Y_S20_S20_EEEvvEEEEvNT_6ParamsE,(.L_x_176 - _ZN7cutlass13device_kernelINS_4gemm6kernel13GemmUniversalIN4cute5tupleIJiiiiEEENS1_10collective13CollectiveMmaINS1_35MainloopSm100TmaUmmaWarpSpecializedILi4ELi2ELi4ENS5_IJNS4_1CILi1EEESB_SB_EEEEENS5_IJNSA_ILi128EEESE_NSA_ILi64EEEEEENS_6half_tENS5_IJlSB_lEEESH_SI_NS4_8TiledMMAINS4_8MMA_AtomIJNS4_20SM100_MMA_F16BF16_SSISH_SH_fLi128ELi128ELNS4_4UMMA5MajorE0ELSN_0ELNSM_7ScaleInE0ELSO_0EEEEEENS4_6LayoutISC_NS5_IJNSA_ILi0EEESS_SS_EEEEENS5_IJNS4_10UnderscoreESV_SV_EEEEENS4_13SM90_TMA_LOADENS4_14ComposedLayoutINS4_7SwizzleILi3ELi4ELi3EEENS4_18smem_ptr_flag_bitsILi16EEENSR_INS5_IJNSA_ILi8EEESF_EEENS5_IJSF_SB_EEEEEEEvNS4_8identityESY_S18_vS19_EENS_8epilogue10collective18CollectiveEpilogueINS1B_23Sm100TmaWarpSpecializedILi4ELi2ELi32ELb1ELb0EEEJSG_NS5_IJNSR_ISE_SB_EENSR_INSA_ILi32EEESB_EEEEESH_SI_SH_SI_NS1B_6fusion15FusionCallbacksIS1F_NS1K_17LinearCombinationISH_fSH_fLNS_15FloatRoundStyleE2EEESG_S1J_JEEENS4_5SM1004TMEM4LOAD26SM100_TMEM_LOAD_32dp32b32xESY_NSZ_INS10_ILi2ELi4ELi3EEES13_NSR_INS5_IJS14_S1H_EEENS5_IJS1H_SB_EEEEEEENS4_39AutoVectorizingCopyWithAssumedAlignmentILi128EEENS4_14SM90_TMA_STOREES1Y_S20_S20_EEEvvEEEEvNT_6ParamsE)
        .other          _ZN7cutlass13device_kernelINS_4gemm6kernel13GemmUniversalIN4cute5tupleIJiiiiEEENS1_10collective13CollectiveMmaINS1_35MainloopSm100TmaUmmaWarpSpecializedILi4ELi2ELi4ENS5_IJNS4_1CILi1EEESB_SB_EEEEENS5_IJNSA_ILi128EEESE_NSA_ILi64EEEEEENS_6half_tENS5_IJlSB_lEEESH_SI_NS4_8TiledMMAINS4_8MMA_AtomIJNS4_20SM100_MMA_F16BF16_SSISH_SH_fLi128ELi128ELNS4_4UMMA5MajorE0ELSN_0ELNSM_7ScaleInE0ELSO_0EEEEEENS4_6LayoutISC_NS5_IJNSA_ILi0EEESS_SS_EEEEENS5_IJNS4_10UnderscoreESV_SV_EEEEENS4_13SM90_TMA_LOADENS4_14ComposedLayoutINS4_7SwizzleILi3ELi4ELi3EEENS4_18smem_ptr_flag_bitsILi16EEENSR_INS5_IJNSA_ILi8EEESF_EEENS5_IJSF_SB_EEEEEEEvNS4_8identityESY_S18_vS19_EENS_8epilogue10collective18CollectiveEpilogueINS1B_23Sm100TmaWarpSpecializedILi4ELi2ELi32ELb1ELb0EEEJSG_NS5_IJNSR_ISE_SB_EENSR_INSA_ILi32EEESB_EEEEESH_SI_SH_SI_NS1B_6fusion15FusionCallbacksIS1F_NS1K_17LinearCombinationISH_fSH_fLNS_15FloatRoundStyleE2EEESG_S1J_JEEENS4_5SM1004TMEM4LOAD26SM100_TMEM_LOAD_32dp32b32xESY_NSZ_INS10_ILi2ELi4ELi3EEES13_NSR_INS5_IJS14_S1H_EEENS5_IJS1H_SB_EEEEEEENS4_39AutoVectorizingCopyWithAssumedAlignmentILi128EEENS4_14SM90_TMA_STOREES1Y_S20_S20_EEEvvEEEEvNT_6ParamsE,@"STO_CUDA_ENTRY STV_DEFAULT"
_ZN7cutlass13device_kernelINS_4gemm6kernel13GemmUniversalIN4cute5tupleIJiiiiEEENS1_10collective13CollectiveMmaINS1_35MainloopSm100TmaUmmaWarpSpecializedILi4ELi2ELi4ENS5_IJNS4_1CILi1EEESB_SB_EEEEENS5_IJNSA_ILi128EEESE_NSA_ILi64EEEEEENS_6half_tENS5_IJlSB_lEEESH_SI_NS4_8TiledMMAINS4_8MMA_AtomIJNS4_20SM100_MMA_F16BF16_SSISH_SH_fLi128ELi128ELNS4_4UMMA5MajorE0ELSN_0ELNSM_7ScaleInE0ELSO_0EEEEEENS4_6LayoutISC_NS5_IJNSA_ILi0EEESS_SS_EEEEENS5_IJNS4_10UnderscoreESV_SV_EEEEENS4_13SM90_TMA_LOADENS4_14ComposedLayoutINS4_7SwizzleILi3ELi4ELi3EEENS4_18smem_ptr_flag_bitsILi16EEENSR_INS5_IJNSA_ILi8EEESF_EEENS5_IJSF_SB_EEEEEEEvNS4_8identityESY_S18_vS19_EENS_8epilogue10collective18CollectiveEpilogueINS1B_23Sm100TmaWarpSpecializedILi4ELi2ELi32ELb1ELb0EEEJSG_NS5_IJNSR_ISE_SB_EENSR_INSA_ILi32EEESB_EEEEESH_SI_SH_SI_NS1B_6fusion15FusionCallbacksIS1F_NS1K_17LinearCombinationISH_fSH_fLNS_15FloatRoundStyleE2EEESG_S1J_JEEENS4_5SM1004TMEM4LOAD26SM100_TMEM_LOAD_32dp32b32xESY_NSZ_INS10_ILi2ELi4ELi3EEES13_NSR_INS5_IJS14_S1H_EEENS5_IJS1H_SB_EEEEEEENS4_39AutoVectorizingCopyWithAssumedAlignmentILi128EEENS4_14SM90_TMA_STOREES1Y_S20_S20_EEEvvEEEEvNT_6ParamsE:
[----:B------:R-:W1:Y:S01]  /*0000*/  LDC R1, c[0x0][0x37c] ;  /* 0x0000df00ff017b82 */ /* 0x000e620000000800 */
[----:B------:R-:W2:Y:S01]  /*0010*/  S2R R101, SR_TID.X ;  /* 0x0000000000657919 */ /* 0x000ea20000002100 */
[----:B------:R-:W3:Y:S01]  /*0020*/  LDCU.64 UR4, c[0x0][0x890] ;  /* 0x00011200ff0477ac */ /* 0x000ee20008000a00 */
[----:B------:R-:W-:Y:S02]  /*0030*/  PRMT R88, RZ, 0x7610, R88 ;  /* 0x00007610ff587816 */ /* 0x000fe40000000058 */
[----:B------:R-:W-:Y:S01]  /*0040*/  ELECT P5, URZ, PT ;  /* 0x0000000000ff782f */ /* 0x000fe200038a0000 */
[----:B------:R-:W4:Y:S01]  /*0050*/  LDCU.64 UR46, c[0x0][0x358] ;  /* 0x00006b00ff2e77ac */ /* 0x000f220008000a00 */
[----:B---3--:R-:W-:-:S04]  /*0060*/  UISETP.NE.U32.AND UP0, UPT, UR4, URZ, UPT ;  /* 0x000000ff0400728c */ /* 0x008fc8000bf05070 */
[----:B------:R-:W-:Y:S01]  /*0070*/  UISETP.NE.AND.EX UP0, UPT, UR5, URZ, UPT, UP0 ;  /* 0x000000ff0500728c */ /* 0x000fe2000bf05300 */
[----:B--2---:R-:W-:-:S05]  /*0080*/  SHF.R.U32.HI R92, RZ, 0x5, R101 ;  /* 0x00000005ff5c7819 */ /* 0x004fca0000011665 */
[----:B------:R-:W2:Y:S02]  /*0090*/  SHFL.IDX PT, R0, R92, RZ, 0x1f ;  /* 0x00001fff5c007589 */ /* 0x000ea400000e0000 */
[----:B--2---:R-:W-:Y:S01]  /*00a0*/  R2UR UR8, R0 ;  /* 0x00000000000872ca */ /* 0x004fe200000e0000 */
[----:B-1--4-:R-:W-:-:S14]  /*00b0*/  BRA.U UP0, `(.L_x_0) ;  /* 0x00000001002c7547 */ /* 0x012fdc000b800000 */
[----:B------:R-:W1:Y:S02]  /*00c0*/  LDCU.64 UR6, c[0x0][0x888] ;  /* 0x00011100ff0677ac */ /* 0x000e640008000a00 */
[----:B-1----:R-:W-:-:S04]  /*00d0*/  UISETP.NE.U32.AND UP0, UPT, UR6, URZ, UPT ;  /* 0x000000ff0600728c */ /* 0x002fc8000bf05070 */
[----:B------:R-:W-:-:S09]  /*00e0*/  UISETP.NE.AND.EX UP0, UPT, UR7, URZ, UPT, UP0 ;  /* 0x000000ff0700728c */ /* 0x000fd2000bf05300 */
[----:B------:R-:W-:Y:S05]  /*00f0*/  BRA.U !UP0, `(.L_x_1) ;  /* 0x0000000108107547 */ /* 0x000fea000b800000 */
[----:B------:R-:W1:Y:S02]  /*0100*/  LDC.64 R2, c[0x0][0x888] ;  /* 0x00022200ff027b82 */ /* 0x000e640000000a00 */
[----:B-1----:R1:W5:Y:S01]  /*0110*/  LDG.E R49, desc[UR46][R2.64] ;  /* 0x0000002e02317981 */ /* 0x002362000c1e1900 */
[----:B------:R-:W-:Y:S01]  /*0120*/  HFMA2 R88, -RZ, RZ, 0, 5.9604644775390625e-08 ;  /* 0x00000001ff587431 */ /* 0x000fe200000001ff */
[----:B------:R-:W-:Y:S05]  /*0130*/  BRA `(.L_x_0) ;  /* 0x00000000000c7947 */ /* 0x000fea0003800000 */
.L_x_1:
[----:B------:R-:W1:Y:S01]  /*0140*/  LDCU UR6, c[0x0][0x880] ;  /* 0x00011000ff0677ac */ /* 0x000e620008000800 */
[----:B------:R-:W-:Y:S01]  /*0150*/  HFMA2 R88, -RZ, RZ, 0, 5.9604644775390625e-08 ;  /* 0x00000001ff587431 */ /* 0x000fe200000001ff */
[----:B-1----:R-:W-:-:S07]  /*0160*/  MOV R49, UR6 ;  /* 0x0000000600317c02 */ /* 0x002fce0008000f00 */
.L_x_0:
[----:B------:R-:W2:Y:S02]  /*0170*/  LDCU.64 UR6, c[0x0][0x8b0] ;  /* 0x00011600ff0677ac */ /* 0x000ea40008000a00 */
[----:B--2---:R-:W-:-:S04]  /*0180*/  UISETP.NE.U32.AND UP0, UPT, UR6, URZ, UPT ;  /* 0x000000ff0600728c */ /* 0x004fc8000bf05070 */
[----:B------:R-:W-:-:S09]  /*0190*/  UISETP.NE.AND.EX UP0, UPT, UR7, URZ, UPT, UP0 ;  /* 0x000000ff0700728c */ /* 0x000fd2000bf05300 */
[----:B------:R-:W-:Y:S05]  /*01a0*/  BRA.U UP0, `(.L_x_2) ;  /* 0x0000000100247547 */ /* 0x000fea000b800000 */
[----:B------:R-:W2:Y:S02]  /*01b0*/  LDCU.64 UR6, c[0x0][0x8a8] ;  /* 0x00011500ff0677ac */ /* 0x000ea40008000a00 */
[----:B--2---:R-:W-:-:S04]  /*01c0*/  UISETP.NE.U32.AND UP0, UPT, UR6, URZ, UPT ;  /* 0x000000ff0600728c */ /* 0x004fc8000bf05070 */
[----:B------:R-:W-:-:S09]  /*01d0*/  UISETP.NE.AND.EX UP0, UPT, UR7, URZ, UPT, UP0 ;  /* 0x000000ff0700728c */ /* 0x000fd2000bf05300 */
[----:B------:R-:W-:Y:S05]  /*01e0*/  BRA.U !UP0, `(.L_x_3) ;  /* 0x00000001080c7547 */ /* 0x000fea000b800000 */
[----:B-1----:R-:W1:Y:S02]  /*01f0*/  LDC.64 R2, c[0x0][0x8a8] ;  /* 0x00022a00ff027b82 */ /* 0x002e640000000a00 */
[----:B-1----:R2:W5:Y:S01]  /*0200*/  LDG.E R47, desc[UR46][R2.64] ;  /* 0x0000002e022f7981 */ /* 0x002562000c1e1900 */
[----:B------:R-:W-:Y:S05]  /*0210*/  BRA `(.L_x_2) ;  /* 0x0000000000087947 */ /* 0x000fea0003800000 */
.L_x_3:
[----:B------:R-:W2:Y:S02]  /*0220*/  LDCU UR6, c[0x0][0x8a0] ;  /* 0x00011400ff0677ac */ /* 0x000ea40008000800 */
[----:B--2---:R-:W-:Y:S02]  /*0230*/  MOV R47, UR6 ;  /* 0x00000006002f7c02 */ /* 0x004fe40008000f00 */
.L_x_2:
[----:B------:R-:W-:Y:S01]  /*0240*/  IMAD.U32 R0, RZ, RZ, UR8 ;  /* 0x00000008ff007e24 */ /* 0x000fe2000f8e00ff */
[----:B------:R-:W-:Y:S04]  /*0250*/  BSSY.RECONVERGENT B0, `(.L_x_4) ;  /* 0x000000c000007945 */ /* 0x000fe80003800200 */
[C---:B------:R-:W-:Y:S02]  /*0260*/  ISETP.NE.OR P1, PT, R0.reuse, 0x1, !P5 ;  /* 0x000000010000780c */ /* 0x040fe40006f25670 */
[----:B------:R-:W-:-:S11]  /*0270*/  ISETP.NE.OR P0, PT, R0, 0x3, !P5 ;  /* 0x000000030000780c */ /* 0x000fd60006f05670 */
[----:B------:R-:W-:Y:S05]  /*0280*/  @P1 BRA `(.L_x_5) ;  /* 0x0000000000201947 */ /* 0x000fea0003800000 */
[----:B------:R-:W3:Y:S02]  /*0290*/  LDCU.64 UR6, c[0x0][0x348] ;  /* 0x00006900ff0677ac */ /* 0x000ee40008000a00 */
[----:B---3--:R-:W-:Y:S02]  /*02a0*/  UIADD3 UR10, UP1, UPT, UR6, 0x80, URZ ;  /* 0x00000080060a7890 */ /* 0x008fe4000ff3e0ff */
[----:B------:R-:W-:Y:S02]  /*02b0*/  UIADD3 UR6, UP0, UPT, UR6, 0x180, URZ ;  /* 0x0000018006067890 */ /* 0x000fe4000ff1e0ff */
[----:B------:R-:W-:Y:S02]  /*02c0*/  UIADD3.X UR11, UPT, UPT, URZ, UR7, URZ, UP1, !UPT ;  /* 0x00000007ff0b7290 */ /* 0x000fe40008ffe4ff */
[----:B------:R-:W-:-:S07]  /*02d0*/  UIADD3.X UR7, UPT, UPT, URZ, UR7, URZ, UP0, !UPT ;  /* 0x00000007ff077290 */ /* 0x000fce00087fe4ff */
[----:B------:R3:W-:Y:S02]  /*02e0*/  UTMACCTL.PF [UR10] ;  /* 0x000000000a0079b9 */ /* 0x0007e40008040000 */
[----:B------:R3:W-:Y:S02]  /*02f0*/  UTMACCTL.PF [UR6] ;  /* 0x00000000060079b9 */ /* 0x0007e40008040000 */
[----:B---3--:R-:W-:Y:S01]  /*0300*/  NOP ;  /* 0x0000000000007918 */ /* 0x008fe20000000000 */
.L_x_5:
[----:B------:R-:W-:Y:S05]  /*0310*/  BSYNC.RECONVERGENT B0 ;  /* 0x0000000000007941 */ /* 0x000fea0003800200 */
.L_x_4:
[----:B------:R-:W-:Y:S04]  /*0320*/  BSSY.RECONVERGENT B0, `(.L_x_6) ;  /* 0x000000a000007945 */ /* 0x000fe80003800200 */
        /* <DEDUP_REMOVED lines=9> */
.L_x_7:
[----:B------:R-:W-:Y:S05]  /*03c0*/  BSYNC.RECONVERGENT B0 ;  /* 0x0000000000007941 */ /* 0x000fea0003800200 */
.L_x_6:
[----:B------:R-:W3:Y:S01]  /*03d0*/  LDCU.64 UR6, c[0x0][0x888] ;  /* 0x00011100ff0677ac */ /* 0x000ee20008000a00 */
[----:B------:R-:W-:Y:S02]  /*03e0*/  UISETP.EQ.U32.AND UP1, UPT, UR4, URZ, UPT ;  /* 0x000000ff0400728c */ /* 0x000fe4000bf22070 */
[----:B------:R-:W-:Y:S02]  /*03f0*/  UPLOP3.LUT UP2, UPT, UPT, UPT, UPT, 0x80, 0x8 ;  /* 0x000000000008789c */ /* 0x000fe40003f4f070 */
[----:B---3--:R-:W-:-:S04]  /*0400*/  UISETP.NE.U32.AND UP0, UPT, UR6, URZ, UPT ;  /* 0x000000ff0600728c */ /* 0x008fc8000bf05070 */
[----:B------:R-:W-:-:S04]  /*0410*/  UISETP.NE.AND.EX UP0, UPT, UR7, URZ, UPT, UP0 ;  /* 0x000000ff0700728c */ /* 0x000fc8000bf05300 */
[----:B------:R-:W-:-:S04]  /*0420*/  UISETP.EQ.OR.EX UP3, UPT, UR5, URZ, !UP0, UP1 ;  /* 0x000000ff0500728c */ /* 0x000fc8000c762710 */
[----:B------:R-:W-:-:S05]  /*0430*/  UP2UR UR50, UPR, URZ, 0x8 ;  /* 0x00000008ff327883 */ /* 0x000fca0008000000 */
[----:B------:R-:W-:Y:S07]  /*0440*/  BRA.U !UP3, `(.L_x_8) ;  /* 0x000000010b207547 */ /* 0x000fee000b800000 */
[----:B------:R-:W-:Y:S01]  /*0450*/  UISETP.NE.U32.AND UP2, UPT, UR4, URZ, UPT ;  /* 0x000000ff0400728c */ /* 0x000fe2000bf45070 */
[----:B-----5:R-:W-:Y:S01]  /*0460*/  FSETP.NEU.AND P0, PT, R49, RZ, PT ;  /* 0x000000ff3100720b */ /* 0x020fe20003f0d000 */
[----:B------:R-:W-:Y:S02]  /*0470*/  USEL UR4, URZ, 0xffffffff, UP0 ;  /* 0xffffffffff047887 */ /* 0x000fe40008000000 */
[----:B------:R-:W-:-:S10]  /*0480*/  UISETP.NE.AND.EX UP2, UPT, UR5, URZ, UPT, UP2 ;  /* 0x000000ff0500728c */ /* 0x000fd4000bf45320 */
[----:B------:R-:W-:Y:S01]  /*0490*/  VOTEU.ANY UP1, P0 ;  /* 0x0000000000ff7886 */ /* 0x000fe20000020100 */
[----:B------:R-:W-:-:S04]  /*04a0*/  @!UP2 USEL UR4, URZ, 0xffffffff, UP1 ;  /* 0xffffffffff04a887 */ /* 0x000fc80008800000 */
[----:B------:R-:W-:-:S04]  /*04b0*/  ULOP3.LUT UR4, UR4, 0x1, URZ, 0xc0, !UPT ;  /* 0x0000000104047892 */ /* 0x000fc8000f8ec0ff */
[----:B------:R-:W-:-:S11]  /*04c0*/  UISETP.NE.U32.AND UP2, UPT, UR4, 0x1, UPT ;  /* 0x000000010400788c */ /* 0x000fd6000bf45070 */
.L_x_8:
[----:B-12---:R-:W1:Y:S01]  /*04d0*/  SHFL.IDX PT, R2, R92, RZ, 0x1f ;  /* 0x00001fff5c027589 */ /* 0x006e6200000e0000 */
[----:B------:R-:W-:-:S04]  /*04e0*/  UISETP.NE.AND UP1, UPT, UR8, 0x2, UPT ;  /* 0x000000020800788c */ /* 0x000fc8000bf25270 */
[----:B------:R-:W-:Y:S01]  /*04f0*/  USEL UR6, URZ, 0x1, UP1 ;  /* 0x00000001ff067887 */ /* 0x000fe20008800000 */
[----:B-1----:R-:W-:-:S13]  /*0500*/  ISETP.NE.AND P0, PT, R2, RZ, PT ;  /* 0x000000ff0200720c */ /* 0x002fda0003f05270 */
[----:B------:R-:W-:Y:S05]  /*0510*/  @P0 BRA `(.L_x_9) ;  /* 0x0000000000480947 */ /* 0x000fea0003800000 */
[----:B------:R-:W1:Y:S01]  /*0520*/  S2UR UR5, SR_CgaCtaId ;  /* 0x00000000000579c3 */ /* 0x000e620000008800 */
[----:B------:R-:W-:Y:S01]  /*0530*/  UMOV UR7, 0x400 ;  /* 0x0000040000077882 */ /* 0x000fe20000000000 */
[----:B------:R-:W-:Y:S01]  /*0540*/  UMOV UR4, 0x1 ;  /* 0x0000000100047882 */ /* 0x000fe20000000000 */
[----:B------:R-:W-:Y:S01]  /*0550*/  ELECT P0, URZ, PT ;  /* 0x0000000000ff782f */ /* 0x000fe20003800000 */
[----:B------:R-:W-:-:S04]  /*0560*/  UIADD3 UR10, UPT, UPT, -UR4, 0x100000, URZ ;  /* 0x00100000040a7890 */ /* 0x000fc8000fffe1ff */
[----:B------:R-:W-:Y:S02]  /*0570*/  USHF.L.U32 UR11, UR10, 0xb, URZ ;  /* 0x0000000b0a0b7899 */ /* 0x000fe400080006ff */
[----:B------:R-:W-:Y:S02]  /*0580*/  USHF.L.U32 UR10, UR10, 0x1, URZ ;  /* 0x000000010a0a7899 */ /* 0x000fe400080006ff */
[----:B-1----:R-:W-:Y:S01]  /*0590*/  ULEA UR5, UR5, UR7, 0x18 ;  /* 0x0000000705057291 */ /* 0x002fe2000f8ec0ff */
[----:B------:R-:W1:Y:S11]  /*05a0*/  FENCE.VIEW.ASYNC.S ;  /* 0x00000000000073c6 */ /* 0x000e760000000000 */
[----:B-1----:R1:W2:Y:S01]  /*05b0*/  SYNCS.EXCH.64 URZ, [UR5], UR10 ;  /* 0x0000000a05ff75b2 */ /* 0x0022a20008000100 */
[----:B------:R1:W3:Y:S01]  /*05c0*/  SYNCS.EXCH.64 URZ, [UR5+0x20], UR10 ;  /* 0x0000200a05ff75b2 */ /* 0x0002e20008000100 */
[----:B------:R1:W4:Y:S01]  /*05d0*/  SYNCS.EXCH.64 URZ, [UR5+0x8], UR10 ;  /* 0x0000080a05ff75b2 */ /* 0x0003220008000100 */
[----:B------:R1:W1:Y:S01]  /*05e0*/  SYNCS.EXCH.64 URZ, [UR5+0x28], UR10 ;  /* 0x0000280a05ff75b2 */ /* 0x0002620008000100 */
[----:B------:R1:W1:Y:S01]  /*05f0*/  SYNCS.EXCH.64 URZ, [UR5+0x10], UR10 ;  /* 0x0000100a05ff75b2 */ /* 0x0002620008000100 */
[----:B------:R1:W1:Y:S01]  /*0600*/  SYNCS.EXCH.64 URZ, [UR5+0x30], UR10 ;  /* 0x0000300a05ff75b2 */ /* 0x0002620008000100 */
[----:B------:R1:W1:Y:S01]  /*0610*/  SYNCS.EXCH.64 URZ, [UR5+0x18], UR10 ;  /* 0x0000180a05ff75b2 */ /* 0x0002620008000100 */
[----:B------:R1:W1:Y:S01]  /*0620*/  SYNCS.EXCH.64 URZ, [UR5+0x38], UR10 ;  /* 0x0000380a05ff75b2 */ /* 0x0002620008000100 */
[----:B------:R-:W-:Y:S01]  /*0630*/  NOP ;  /* 0x0000000000007918 */ /* 0x000fe20000000000 */
.L_x_9:
[----:B------:R-:W2:Y:S01]  /*0640*/  SHFL.IDX PT, R2, R92, RZ, 0x1f ;  /* 0x00001fff5c027589 */ /* 0x000ea200000e0000 */
[----:B------:R-:W-:Y:S01]  /*0650*/  NOP ;  /* 0x0000000000007918 */ /* 0x000fe20000000000 */
[----:B--2---:R-:W-:-:S13]  /*0660*/  ISETP.NE.AND P0, PT, R2, 0x1, PT ;  /* 0x000000010200780c */ /* 0x004fda0003f05270 */
[----:B------:R-:W-:Y:S05]  /*0670*/  @P0 BRA `(.L_x_10) ;  /* 0x0000000000580947 */ /* 0x000fea0003800000 */
[----:B------:R-:W2:Y:S01]  /*0680*/  S2UR UR7, SR_CgaCtaId ;  /* 0x00000000000779c3 */ /* 0x000ea20000008800 */
[----:B------:R-:W-:Y:S01]  /*0690*/  UMOV UR9, 0x400 ;  /* 0x0000040000097882 */ /* 0x000fe20000000000 */
[----:B-1----:R-:W-:Y:S01]  /*06a0*/  UMOV UR5, 0x20 ;  /* 0x0000002000057882 */ /* 0x002fe20000000000 */
[----:B------:R-:W-:Y:S01]  /*06b0*/  UMOV UR4, 0x80 ;  /* 0x0000008000047882 */ /* 0x000fe20000000000 */
[----:B------:R-:W-:-:S04]  /*06c0*/  UIADD3 UR10, UPT, UPT, -UR5, 0x100000, URZ ;  /* 0x00100000050a7890 */ /* 0x000fc8000fffe1ff */
[----:B------:R-:W-:Y:S02]  /*06d0*/  USHF.L.U32 UR11, UR10, 0xb, URZ ;  /* 0x0000000b0a0b7899 */ /* 0x000fe400080006ff */
[----:B------:R-:W-:Y:S02]  /*06e0*/  USHF.L.U32 UR10, UR10, 0x1, URZ ;  /* 0x000000010a0a7899 */ /* 0x000fe400080006ff */
[----:B------:R-:W-:-:S04]  /*06f0*/  UIADD3 UR4, UPT, UPT, -UR4, 0x100000, URZ ;  /* 0x0010000004047890 */ /* 0x000fc8000fffe1ff */
[----:B------:R-:W-:Y:S02]  /*0700*/  USHF.L.U32 UR5, UR4, 0xb, URZ ;  /* 0x0000000b04057899 */ /* 0x000fe400080006ff */
[----:B------:R-:W-:Y:S01]  /*0710*/  USHF.L.U32 UR4, UR4, 0x1, URZ ;  /* 0x0000000104047899 */ /* 0x000fe200080006ff */
[----:B------:R-:W-:Y:S01]  /*0720*/  ELECT P0, URZ, PT ;  /* 0x0000000000ff782f */ /* 0x000fe20003800000 */
[----:B--2---:R-:W-:Y:S01]  /*0730*/  ULEA UR7, UR7, UR9, 0x18 ;  /* 0x0000000907077291 */ /* 0x004fe2000f8ec0ff */
[----:B------:R-:W1:Y:S11]  /*0740*/  FENCE.VIEW.ASYNC.S ;  /* 0x00000000000073c6 */ /* 0x000e760000000000 */
[----:B-1----:R2:W1:Y:S01]  /*0750*/  SYNCS.EXCH.64 URZ, [UR7+0x40], UR10 ;  /* 0x0000400a07ff75b2 */ /* 0x0024620008000100 */
[----:B------:R2:W1:Y:S01]  /*0760*/  SYNCS.EXCH.64 URZ, [UR7+0x60], UR4 ;  /* 0x0000600407ff75b2 */ /* 0x0004620008000100 */
[----:B------:R2:W1:Y:S01]  /*0770*/  SYNCS.EXCH.64 URZ, [UR7+0x48], UR10 ;  /* 0x0000480a07ff75b2 */ /* 0x0004620008000100 */
[----:B------:R2:W1:Y:S01]  /*0780*/  SYNCS.EXCH.64 URZ, [UR7+0x68], UR4 ;  /* 0x0000680407ff75b2 */ /* 0x0004620008000100 */
[----:B------:R2:W1:Y:S01]  /*0790*/  SYNCS.EXCH.64 URZ, [UR7+0x50], UR10 ;  /* 0x0000500a07ff75b2 */ /* 0x0004620008000100 */
[----:B------:R2:W1:Y:S01]  /*07a0*/  SYNCS.EXCH.64 URZ, [UR7+0x70], UR4 ;  /* 0x0000700407ff75b2 */ /* 0x0004620008000100 */
[----:B------:R2:W1:Y:S01]  /*07b0*/  SYNCS.EXCH.64 URZ, [UR7+0x58], UR10 ;  /* 0x0000580a07ff75b2 */ /* 0x0004620008000100 */
[----:B------:R2:W1:Y:S02]  /*07c0*/  SYNCS.EXCH.64 URZ, [UR7+0x78], UR4 ;  /* 0x0000780407ff75b2 */ /* 0x0004640008000100 */
[----:B--2---:R-:W-:Y:S01]  /*07d0*/  NOP ;  /* 0x0000000000007918 */ /* 0x004fe20000000000 */
.L_x_10:
[----:B------:R-:W2:Y:S01]  /*07e0*/  SHFL.IDX PT, R2, R92, RZ, 0x1f ;  /* 0x00001fff5c027589 */ /* 0x000ea200000e0000 */
[----:B------:R-:W-:Y:S01]  /*07f0*/  NOP ;  /* 0x0000000000007918 */ /* 0x000fe20000000000 */
[----:B--2---:R-:W-:-:S13]  /*0800*/  ISETP.NE.AND P0, PT, R2, 0x3, PT ;  /* 0x000000030200780c */ /* 0x004fda0003f05270 */
[----:B------:R-:W-:Y:S05]  /*0810*/  @P0 BRA `(.L_x_11) ;  /* 0x0000000000300947 */ /* 0x000fea0003800000 */
[----:B-1----:R-:W1:Y:S01]  /*0820*/  S2UR UR5, SR_CgaCtaId ;  /* 0x00000000000579c3 */ /* 0x002e620000008800 */
        /* <DEDUP_REMOVED lines=8> */
[----:B-1----:R2:W1:Y:S01]  /*08b0*/  SYNCS.EXCH.64 URZ, [UR5+0x80], UR10 ;  /* 0x0000800a05ff75b2 */ /* 0x0024620008000100 */
[----:B------:R2:W1:Y:S02]  /*08c0*/  SYNCS.EXCH.64 URZ, [UR5+0x88], UR10 ;  /* 0x0000880a05ff75b2 */ /* 0x0004640008000100 */
[----:B--2---:R-:W-:Y:S01]  /*08d0*/  NOP ;  /* 0x0000000000007918 */ /* 0x004fe20000000000 */
.L_x_11:
[----:B------:R-:W2:Y:S01]  /*08e0*/  SHFL.IDX PT, R2, R92, RZ, 0x1f ;  /* 0x00001fff5c027589 */ /* 0x000ea200000e0000 */
[----:B------:R-:W-:Y:S01]  /*08f0*/  NOP ;  /* 0x0000000000007918 */ /* 0x000fe20000000000 */
[----:B--2---:R-:W-:-:S13]  /*0900*/  ISETP.NE.AND P0, PT, R2, 0x4, PT ;  /* 0x000000040200780c */ /* 0x004fda0003f05270 */
[----:B------:R-:W-:Y:S05]  /*0910*/  @P0 BRA `(.L_x_12) ;  /* 0x00000000004c0947 */ /* 0x000fea0003800000 */
[----:B-1----:R-:W1:Y:S01]  /*0920*/  S2UR UR5, SR_CgaCtaId ;  /* 0x00000000000579c3 */ /* 0x002e620000008800 */
[----:B------:R-:W-:Y:S01]  /*0930*/  UMOV UR9, 0x100 ;  /* 0x0000010000097882 */ /* 0x000fe20000000000 */
[----:B------:R-:W-:Y:S01]  /*0940*/  UMOV UR7, 0x400 ;  /* 0x0000040000077882 */ /* 0x000fe20000000000 */
[----:B------:R-:W-:Y:S01]  /*0950*/  USEL UR9, UR9, 0xe0, UP2 ;  /* 0x000000e009097887 */ /* 0x000fe20009000000 */
[----:B------:R-:W-:Y:S01]  /*0960*/  UMOV UR4, 0x1 ;  /* 0x0000000100047882 */ /* 0x000fe20000000000 */
[----:B------:R-:W-:Y:S01]  /*0970*/  ELECT P0, URZ, PT ;  /* 0x0000000000ff782f */ /* 0x000fe20003800000 */
[----:B------:R-:W-:-:S04]  /*0980*/  UIADD3 UR10, UPT, UPT, -UR4, 0x100000, URZ ;  /* 0x00100000040a7890 */ /* 0x000fc8000fffe1ff */
[----:B------:R-:W-:Y:S02]  /*0990*/  USHF.L.U32 UR11, UR10, 0xb, URZ ;  /* 0x0000000b0a0b7899 */ /* 0x000fe400080006ff */
[----:B------:R-:W-:Y:S02]  /*09a0*/  USHF.L.U32 UR10, UR10, 0x1, URZ ;  /* 0x000000010a0a7899 */ /* 0x000fe400080006ff */
[----:B------:R-:W-:-:S04]  /*09b0*/  UIADD3 UR12, UPT, UPT, -UR9, 0x100000, URZ ;  /* 0x00100000090c7890 */ /* 0x000fc8000fffe1ff */
[----:B------:R-:W-:Y:S02]  /*09c0*/  USHF.L.U32 UR13, UR12, 0xb, URZ ;  /* 0x0000000b0c0d7899 */ /* 0x000fe400080006ff */
[----:B------:R-:W-:Y:S02]  /*09d0*/  USHF.L.U32 UR12, UR12, 0x1, URZ ;  /* 0x000000010c0c7899 */ /* 0x000fe400080006ff */
[----:B-1----:R-:W-:Y:S01]  /*09e0*/  ULEA UR5, UR5, UR7, 0x18 ;  /* 0x0000000705057291 */ /* 0x002fe2000f8ec0ff */
[----:B------:R-:W1:Y:S11]  /*09f0*/  FENCE.VIEW.ASYNC.S ;  /* 0x00000000000073c6 */ /* 0x000e760000000000 */
[----:B-1----:R2:W1:Y:S01]  /*0a00*/  SYNCS.EXCH.64 URZ, [UR5+0x90], UR10 ;  /* 0x0000900a05ff75b2 */ /* 0x0024620008000100 */
[----:B------:R2:W1:Y:S01]  /*0a10*/  SYNCS.EXCH.64 URZ, [UR5+0xa0], UR12 ;  /* 0x0000a00c05ff75b2 */ /* 0x0004620008000100 */
[----:B------:R2:W1:Y:S01]  /*0a20*/  SYNCS.EXCH.64 URZ, [UR5+0x98], UR10 ;  /* 0x0000980a05ff75b2 */ /* 0x0004620008000100 */
[----:B------:R2:W1:Y:S02]  /*0a30*/  SYNCS.EXCH.64 URZ, [UR5+0xa8], UR12 ;  /* 0x0000a80c05ff75b2 */ /* 0x0004640008000100 */
[----:B--2---:R-:W-:Y:S01]  /*0a40*/  NOP ;  /* 0x0000000000007918 */ /* 0x004fe20000000000 */
.L_x_12:
        /* <DEDUP_REMOVED lines=26> */
.L_x_13:
        /* <DEDUP_REMOVED lines=18> */
.L_x_14:
[----:B-1----:R-:W1:Y:S01]  /*0d10*/  S2UR UR5, SR_CTAID.X ;  /* 0x00000000000579c3 */ /* 0x002e620000002500 */
[----:B------:R-:W-:-:S05]  /*0d20*/  CS2R.32 R87, SR_CgaSize ;  /* 0x0000000000577805 */ /* 0x000fca0000008a00 */
[----:B------:R-:W-:-:S05]  /*0d30*/  IMAD R87, R87, -0xa0, RZ ;  /* 0xffffff6057577824 */ /* 0x000fca00078e02ff */
[----:B------:R-:W-:-:S14]  /*0d40*/  R2UR UR9, R87 ;  /* 0x00000000570972ca */ /* 0x000fdc00000e0000 */
[----:B------:R-:W2:Y:S01]  /*0d50*/  LDCU UR9, c[0x0][UR9+0x2b0] ;  /* 0x00005600090977ac */ /* 0x000ea20008000800 */
[----:B------:R-:W-:Y:S01]  /*0d60*/  NOP ;  /* 0x0000000000007918 */ /* 0x000fe20000000000 */
[----:B------:R-:W-:-:S05]  /*0d70*/  CS2R.32 R87, SR_CgaSize ;  /* 0x0000000000577805 */ /* 0x000fca0000008a00 */
[----:B------:R-:W-:-:S05]  /*0d80*/  IMAD R87, R87, -0xa0, RZ ;  /* 0xffffff6057577824 */ /* 0x000fca00078e02ff */
[----:B------:R-:W-:-:S14]  /*0d90*/  R2UR UR7, R87 ;  /* 0x00000000570772ca */ /* 0x000fdc00000e0000 */
[----:B------:R-:W3:Y:S01]  /*0da0*/  LDCU UR7, c[0x0][UR7+0x2b4] ;  /* 0x00005680070777ac */ /* 0x000ee20008000800 */
[----:B------:R-:W4:Y:S08]  /*0db0*/  S2UR UR4, SR_CTAID.Y ;  /* 0x00000000000479c3 */ /* 0x000f300000002600 */
[----:B------:R-:W3:Y:S01]  /*0dc0*/  LDC R10, c[0x0][0xb24] ;  /* 0x0002c900ff0a7b82 */ /* 0x000ee20000000800 */
[----:B-1----:R-:W-:-:S02]  /*0dd0*/  I2FP.F32.U32 R87, UR5 ;  /* 0x0000000500577c45 */ /* 0x002fc40008201000 */
[----:B------:R-:W-:-:S05]  /*0de0*/  CS2R.32 R3, SR_CgaSize ;  /* 0x0000000000037805 */ /* 0x000fca0000008a00 */
[----:B------:R-:W-:-:S06]  /*0df0*/  IMAD R3, R3, -0xa0, RZ ;  /* 0xffffff6003037824 */ /* 0x000fcc00078e02ff */
[----:B------:R-:W1:Y:S01]  /*0e00*/  LDC R3, c[0x0][R3+0x2a0] ;  /* 0x0000a80003037b82 */ /* 0x000e620000000800 */
[----:B------:R-:W-:Y:S01]  /*0e10*/  MOV R15, UR5 ;  /* 0x00000005000f7c02 */ /* 0x000fe20008000f00 */
[----:B--2---:R-:W-:Y:S01]  /*0e20*/  FMUL R87, R87, UR9 ;  /* 0x0000000957577c20 */ /* 0x004fe20008400000 */
[----:B----4-:R-:W-:Y:S02]  /*0e30*/  I2FP.F32.U32 R86, UR4 ;  /* 0x0000000400567c45 */ /* 0x010fe40008201000 */
[----:B------:R-:W-:-:S05]  /*0e40*/  CS2R.32 R2, SR_CgaSize ;  /* 0x0000000000027805 */ /* 0x000fca0000008a00 */
[----:B------:R-:W-:-:S06]  /*0e50*/  IMAD R2, R2, -0xa0, RZ ;  /* 0xffffff6002027824 */ /* 0x000fcc00078e02ff */
[----:B------:R-:W2:Y:S01]  /*0e60*/  LDC R2, c[0x0][R2+0x2a4] ;  /* 0x0000a90002027b82 */ /* 0x000ea20000000800 */
[----:B------:R-:W-:Y:S01]  /*0e70*/  MOV R14, UR4 ;  /* 0x00000004000e7c02 */ /* 0x000fe20008000f00 */
[----:B------:R-:W4:Y:S01]  /*0e80*/  F2I.U32.TRUNC.NTZ R87, R87 ;  /* 0x0000005700577305 */ /* 0x000f22000020f000 */
[----:B---3--:R-:W-:-:S05]  /*0e90*/  FMUL R86, R86, UR7 ;  /* 0x0000000756567c20 */ /* 0x008fca0008400000 */
[----:B------:R-:W-:Y:S01]  /*0ea0*/  BAR.SYNC.DEFER_BLOCKING 0x0 ;  /* 0x0000000000007b1d */ /* 0x000fe20000010000 */
[----:B------:R-:W-:-:S05]  /*0eb0*/  ISETP.GE.AND P0, PT, R10, 0x1, PT ;  /* 0x000000010a00780c */ /* 0x000fca0003f06270 */
[----:B------:R-:W3:Y:S02]  /*0ec0*/  F2I.U32.TRUNC.NTZ R86, R86 ;  /* 0x0000005600567305 */ /* 0x000ee4000020f000 */
[----:B------:R-:W2:Y:S01]  /*0ed0*/  S2UR UR36, SR_CTAID.Z ;  /* 0x00000000002479c3 */ /* 0x000ea20000002700 */
[----:B----4-:R-:W-:-:S05]  /*0ee0*/  IADD3 R87, PT, PT, -R87, RZ, RZ ;  /* 0x000000ff57577210 */ /* 0x010fca0007ffe1ff */
[----:B-1----:R-:W-:Y:S01]  /*0ef0*/  IMAD R87, R3, R87, UR5 ;  /* 0x0000000503577e24 */ /* 0x002fe2000f8e0257 */
[----:B---3--:R-:W-:-:S05]  /*0f00*/  IADD3 R86, PT, PT, -R86, RZ, RZ ;  /* 0x000000ff56567210 */ /* 0x008fca0007ffe1ff */
[----:B--2---:R-:W-:Y:S01]  /*0f10*/  IMAD R86, R2, R86, UR4 ;  /* 0x0000000402567e24 */ /* 0x004fe2000f8e0256 */
[----:B------:R-:W-:Y:S06]  /*0f20*/  @!P0 BRA `(.L_x_15) ;  /* 0x0000000000b88947 */ /* 0x000fec0003800000 */
[----:B------:R-:W1:Y:S01]  /*0f30*/  LDC.64 R4, c[0x0][0xb18] ;  /* 0x0002c600ff047b82 */ /* 0x000e620000000a00 */
[----:B------:R-:W-:-:S07]  /*0f40*/  ISETP.NE.AND P0, PT, R10, 0x1, PT ;  /* 0x000000010a00780c */ /* 0x000fce0003f05270 */
[----:B------:R-:W2:Y:S08]  /*0f50*/  LDC R9, c[0x0][0xb0c] ;  /* 0x0002c300ff097b82 */ /* 0x000eb00000000800 */
[----:B------:R-:W3:Y:S08]  /*0f60*/  LDC R12, c[0x0][0x370] ;  /* 0x0000dc00ff0c7b82 */ /* 0x000ef00000000800 */
[----:B------:R-:W4:Y:S01]  /*0f70*/  LDC R11, c[0x0][0x374] ;  /* 0x0000dd00ff0b7b82 */ /* 0x000f220000000800 */
[----:B-1----:R-:W-:-:S07]  /*0f80*/  ISETP.NE.AND P1, PT, R4, 0x1, PT ;  /* 0x000000010400780c */ /* 0x002fce0003f25270 */
[----:B------:R-:W3:Y:S01]  /*0f90*/  LDC.64 R6, c[0x0][0xb10] ;  /* 0x0002c400ff067b82 */ /* 0x000ee20000000a00 */
[----:B--2---:R-:W-:-:S07]  /*0fa0*/  ISETP.NE.AND P2, PT, R9, 0x1, PT ;  /* 0x000000010900780c */ /* 0x004fce0003f45270 */
[----:B------:R-:W1:Y:S08]  /*0fb0*/  LDC R8, c[0x0][0xb20] ;  /* 0x0002c800ff087b82 */ /* 0x000e700000000800 */
[----:B------:R-:W2:Y:S01]  /*0fc0*/  LDC.64 R2, c[0x0][0xb28] ;  /* 0x0002ca00ff027b82 */ /* 0x000ea20000000a00 */
[----:B----4-:R-:W-:-:S04]  /*0fd0*/  IMAD.HI.U32 R13, R11, R5, RZ ;  /* 0x000000050b0d7227 */ /* 0x010fc800078e00ff */
[----:B------:R-:W-:-:S04]  /*0fe0*/  IMAD.HI.U32 R5, R14, R5, RZ ;  /* 0x000000050e057227 */ /* 0x000fc800078e00ff */
[----:B---3--:R-:W-:-:S05]  /*0ff0*/  IMAD.HI.U32 R16, R12, R6, RZ ;  /* 0x000000060c107227 */ /* 0x008fca00078e00ff */
[-C--:B------:R-:W-:Y:S01]  /*1000*/  @P2 SHF.R.U32.HI R12, RZ, R7.reuse, R16 ;  /* 0x00000007ff0c2219 */ /* 0x080fe20000011610 */
[----:B------:R-:W-:Y:S01]  /*1010*/  IMAD.HI.U32 R16, R15, R6, RZ ;  /* 0x000000060f107227 */ /* 0x000fe200078e00ff */
[-C--:B-1----:R-:W-:Y:S02]  /*1020*/  @P1 SHF.R.U32.HI R11, RZ, R8.reuse, R13 ;  /* 0x00000008ff0b1219 */ /* 0x082fe4000001160d */
[----:B------:R-:W-:Y:S02]  /*1030*/  SHF.R.U32.HI R5, RZ, R8, R5 ;  /* 0x00000008ff057219 */ /* 0x000fe40000011605 */
[----:B------:R-:W-:Y:S02]  /*1040*/  SHF.R.U32.HI R16, RZ, R7, R16 ;  /* 0x00000007ff107219 */ /* 0x000fe40000011610 */
[----:B------:R-:W-:Y:S01]  /*1050*/  SEL R5, R14, R5, !P1 ;  /* 0x000000050e057207 */ /* 0x000fe20004800000 */
[----:B--2---:R-:W-:Y:S01]  /*1060*/  IMAD.HI.U32 R13, R11, R2, RZ ;  /* 0x000000020b0d7227 */ /* 0x004fe200078e00ff */
[----:B------:R-:W-:-:S03]  /*1070*/  SEL R16, R15, R16, !P2 ;  /* 0x000000100f107207 */ /* 0x000fc60005000000 */
[----:B------:R-:W-:Y:S01]  /*1080*/  IMAD.HI.U32 R6, R12, R2, RZ ;  /* 0x000000020c067227 */ /* 0x000fe200078e00ff */
[----:B------:R-:W-:-:S04]  /*1090*/  @P0 SHF.R.U32.HI R11, RZ, R3, R13 ;  /* 0x00000003ff0b0219 */ /* 0x000fc8000001160d */
[----:B------:R-:W-:Y:S01]  /*10a0*/  @P0 SHF.R.U32.HI R12, RZ, R3, R6 ;  /* 0x00000003ff0c0219 */ /* 0x000fe20000011606 */
[----:B------:R-:W-:-:S04]  /*10b0*/  IMAD R11, R11, R10, RZ ;  /* 0x0000000a0b0b7224 */ /* 0x000fc800078e02ff */
[----:B------:R-:W-:Y:S01]  /*10c0*/  IMAD R6, R12, R10, RZ ;  /* 0x0000000a0c067224 */ /* 0x000fe200078e02ff */
[----:B------:R-:W-:-:S04]  /*10d0*/  ISETP.GE.AND P1, PT, R5, R11, PT ;  /* 0x0000000b0500720c */ /* 0x000fc80003f26270 */
[----:B------:R-:W-:Y:S01]  /*10e0*/  ISETP.GE.OR P1, PT, R16, R6, P1 ;  /* 0x000000061000720c */ /* 0x000fe20000f26670 */
[----:B------:R-:W-:-:S05]  /*10f0*/  IMAD.HI.U32 R6, R5, R2, RZ ;  /* 0x0000000205067227 */ /* 0x000fca00078e00ff */
[----:B------:R-:W-:-:S04]  /*1100*/  SHF.R.U32.HI R6, RZ, R3, R6 ;  /* 0x00000003ff067219 */ /* 0x000fc80000011606 */
[----:B------:R-:W-:-:S03]  /*1110*/  SEL R6, R5, R6, !P0 ;  /* 0x0000000605067207 */ /* 0x000fc60004000000 */
[----:B------:R-:W-:Y:S01]  /*1120*/  @!P1 IMAD.HI.U32 R7, R16, R2, RZ ;  /* 0x0000000210079227 */ /* 0x000fe200078e00ff */
[----:B------:R-:W-:-:S04]  /*1130*/  IADD3 R2, PT, PT, -R6, RZ, RZ ;  /* 0x000000ff06027210 */ /* 0x000fc80007ffe1ff */
[----:B------:R-:W-:Y:S01]  /*1140*/  @!P1 SHF.R.U32.HI R3, RZ, R3, R7 ;  /* 0x00000003ff039219 */ /* 0x000fe20000011607 */
[----:B------:R-:W-:Y:S01]  /*1150*/  IMAD R2, R10, R2, R5 ;  /* 0x000000020a027224 */ /* 0x000fe200078e0205 */
[----:B------:R-:W-:Y:S02]  /*1160*/  IADD3 R7, PT, PT, -R5, RZ, RZ ;  /* 0x000000ff05077210 */ /* 0x000fe40007ffe1ff */
[----:B------:R-:W-:-:S03]  /*1170*/  @!P1 SEL R3, R16, R3, !P0 ;  /* 0x0000000310039207 */ /* 0x000fc60004000000 */
[----:B------:R-:W-:Y:S02]  /*1180*/  IMAD R7, R4, R7, R14 ;  /* 0x0000000704077224 */ /* 0x000fe400078e020e */
[--C-:B------:R-:W-:Y:S02]  /*1190*/  @!P1 IMAD.IADD R6, R6, 0x1, -R3.reuse ;  /* 0x0000000106069824 */ /* 0x100fe400078e0a03 */
[----:B------:R-:W-:Y:S01]  /*11a0*/  @!P1 IMAD R3, R2, R12, R3 ;  /* 0x0000000c02039224 */ /* 0x000fe200078e0203 */
[----:B------:R-:W-:Y:S01]  /*11b0*/  IADD3 R2, PT, PT, -R16, RZ, RZ ;  /* 0x000000ff10027210 */ /* 0x000fe20007ffe1ff */
[----:B------:R-:W-:Y:S02]  /*11c0*/  @!P1 IMAD R5, R6, R10, R16 ;  /* 0x0000000a06059224 */ /* 0x000fe400078e0210 */
[----:B------:R-:W-:Y:S02]  /*11d0*/  @!P1 IMAD.MOV.U32 R16, RZ, RZ, R3 ;  /* 0x000000ffff109224 */ /* 0x000fe400078e0003 */
[----:B------:R-:W-:-:S02]  /*11e0*/  IMAD R2, R9, R2, R15 ;  /* 0x0000000209027224 */ /* 0x000fc400078e020f */
[----:B------:R-:W-:Y:S02]  /*11f0*/  IMAD R14, R5, R4, R7 ;  /* 0x00000004050e7224 */ /* 0x000fe400078e0207 */
[----:B------:R-:W-:Y:S02]  /*1200*/  IMAD R15, R16, R9, R2 ;  /* 0x00000009100f7224 */ /* 0x000fe400078e0202 */
.L_x_15:
[----:B------:R-:W1:Y:S01]  /*1210*/  LDCU UR4, c[0x0][0xb30] ;  /* 0x00016600ff0477ac */ /* 0x000e620008000800 */
[----:B------:R-:W2:Y:S08]  /*1220*/  S2UR UR37, SR_CgaCtaId ;  /* 0x00000000002579c3 */ /* 0x000eb00000008800 */
[----:B------:R-:W3:Y:S01]  /*1230*/  LDC R40, c[0x0][0xb24] ;  /* 0x0002c900ff287b82 */ /* 0x000ee20000000800 */
[----:B-1----:R-:W-:-:S09]  /*1240*/  UISETP.NE.AND UP1, UPT, UR4, 0x1, UPT ;  /* 0x000000010400788c */ /* 0x002fd2000bf25270 */
[----:B--2---:R-:W-:Y:S05]  /*1250*/  BRA.U UP1, `(.L_x_16) ;  /* 0x0000000101407547 */ /* 0x004fea000b800000 */
[----:B------:R-:W1:Y:S08]  /*1260*/  LDC.64 R4, c[0x0][0xb10] ;  /* 0x0002c400ff047b82 */ /* 0x000e700000000a00 */
[----:B------:R-:W2:Y:S08]  /*1270*/  LDC.64 R2, c[0x0][0xb18] ;  /* 0x0002c600ff027b82 */ /* 0x000eb00000000a00 */
[----:B------:R-:W4:Y:S08]  /*1280*/  LDC R6, c[0x0][0xb20] ;  /* 0x0002c800ff067b82 */ /* 0x000f300000000800 */
[----:B------:R-:W3:Y:S01]  /*1290*/  LDC R7, c[0x0][0xb0c] ;  /* 0x0002c300ff077b82 */ /* 0x000ee20000000800 */
[----:B-1----:R-:W-:-:S05]  /*12a0*/  IMAD.HI.U32 R4, R15, R4, RZ ;  /* 0x000000040f047227 */ /* 0x002fca00078e00ff */
[----:B------:R-:W-:Y:S01]  /*12b0*/  SHF.R.U32.HI R4, RZ, R5, R4 ;  /* 0x00000005ff047219 */ /* 0x000fe20000011604 */
[----:B--2---:R-:W-:Y:S01]  /*12c0*/  IMAD.HI.U32 R3, R14, R3, RZ ;  /* 0x000000030e037227 */ /* 0x004fe200078e00ff */
[----:B------:R-:W-:-:S04]  /*12d0*/  ISETP.NE.AND P0, PT, R2, 0x1, PT ;  /* 0x000000010200780c */ /* 0x000fc80003f05270 */
[----:B----4-:R-:W-:-:S04]  /*12e0*/  SHF.R.U32.HI R3, RZ, R6, R3 ;  /* 0x00000006ff037219 */ /* 0x010fc80000011603 */
[----:B------:R-:W-:Y:S02]  /*12f0*/  SEL R3, R14, R3, !P0 ;  /* 0x000000030e037207 */ /* 0x000fe40004000000 */
[----:B---3--:R-:W-:-:S04]  /*1300*/  ISETP.NE.AND P1, PT, R7, 0x1, PT ;  /* 0x000000010700780c */ /* 0x008fc80003f25270 */
[----:B------:R-:W-:-:S05]  /*1310*/  SEL R4, R15, R4, !P1 ;  /* 0x000000040f047207 */ /* 0x000fca0004800000 */
[----:B------:R-:W-:Y:S02]  /*1320*/  IMAD.IADD R5, R3, 0x1, -R4 ;  /* 0x0000000103057824 */ /* 0x000fe400078e0a04 */
[----:B------:R-:W-:Y:S02]  /*1330*/  IMAD.IADD R3, R4, 0x1, -R3 ;  /* 0x0000000104037824 */ /* 0x000fe400078e0a03 */
[----:B------:R-:W-:Y:S02]  /*1340*/  IMAD R15, R5, R7, R15 ;  /* 0x00000007050f7224 */ /* 0x000fe400078e020f */
[----:B------:R-:W-:-:S07]  /*1350*/  IMAD R14, R3, R2, R14 ;  /* 0x00000002030e7224 */ /* 0x000fce00078e020e */
.L_x_16:
[----:B------:R-:W-:Y:S01]  /*1360*/  BAR.SYNC.DEFER_BLOCKING 0x0 ;  /* 0x0000000000007b1d */ /* 0x000fe20000010000 */
[----:B------:R-:W-:Y:S01]  /*1370*/  UISETP.NE.AND UP1, UPT, UR8, 0x2, UPT ;  /* 0x000000020800788c */ /* 0x000fe2000bf25270 */
[----:B------:R-:W-:Y:S02]  /*1380*/  ISETP.NE.OR P5, PT, R0, 0x2, !P5 ;  /* 0x000000020000780c */ /* 0x000fe40006fa5670 */
[----:B------:R-:W-:-:S06]  /*1390*/  LOP3.LUT R2, R101, 0x1f, RZ, 0xc0, !PT ;  /* 0x0000001f65027812 */ /* 0x000fcc00078ec0ff */
[----:B------:R-:W-:Y:S05]  /*13a0*/  BRA.U UP1, `(.L_x_17) ;  /* 0x0000001101547547 */ /* 0x000fea000b800000 */
[----:B------:R-:W1:Y:S01]  /*13b0*/  LDCU UR13, c[0x0][0x38c] ;  /* 0x00007180ff0d77ac */ /* 0x000e620008000800 */
[----:B------:R-:W2:Y:S01]  /*13c0*/  LDC R8, c[0x0][0x370] ;  /* 0x0000dc00ff087b82 */ /* 0x000ea20000000800 */
[----:B------:R-:W-:Y:S01]  /*13d0*/  PLOP3.LUT P1, PT, PT, PT, UP2, 0x80, 0x8 ;  /* 0x000000000008781c */ /* 0x000fe20003f2f028 */
[----:B------:R-:W-:Y:S01]  /*13e0*/  IMAD.MOV.U32 R17, RZ, RZ, 0x1 ;  /* 0x00000001ff117424 */ /* 0x000fe200078e00ff */
[----:B------:R-:W-:Y:S01]  /*13f0*/  ISETP.EQ.OR P4, PT, R2, RZ, P5 ;  /* 0x000000ff0200720c */ /* 0x000fe20002f82670 */
[----:B------:R-:W-:Y:S01]  /*1400*/  IMAD.MOV.U32 R16, RZ, RZ, RZ ;  /* 0x000000ffff107224 */ /* 0x000fe200078e00ff */
[----:B------:R-:W-:Y:S02]  /*1410*/  PLOP3.LUT P1, PT, P1, PT, PT, 0x8, 0x80 ;  /* 0x000000000080781c */ /* 0x000fe40000f2e170 */
[----:B------:R-:W-:Y:S01]  /*1420*/  CS2R R12, SRZ ;  /* 0x00000000000c7805 */ /* 0x000fe2000001ff00 */
[----:B------:R-:W-:Y:S01]  /*1430*/  IMAD.MOV.U32 R11, RZ, RZ, 0x1 ;  /* 0x00000001ff0b7424 */ /* 0x000fe200078e00ff */
[----:B------:R-:W4:Y:S01]  /*1440*/  LDC R0, c[0x0][0x374] ;  /* 0x0000dd00ff007b82 */ /* 0x000f220000000800 */
[----:B------:R-:W2:Y:S01]  /*1450*/  LDCU.64 UR22, c[0x0][0x348] ;  /* 0x00006900ff1677ac */ /* 0x000ea20008000a00 */
[----:B------:R-:W-:Y:S01]  /*1460*/  UMOV UR6, URZ ;  /* 0x000000ff00067c82 */ /* 0x000fe20008000000 */
[----:B-1----:R-:W-:-:S04]  /*1470*/  UIADD3 UR5, UPT, UPT, UR13, 0x3f, URZ ;  /* 0x0000003f0d057890 */ /* 0x002fc8000fffe0ff */
[----:B------:R-:W-:-:S04]  /*1480*/  USHF.R.S32.HI UR4, URZ, 0x1f, UR5 ;  /* 0x0000001fff047899 */ /* 0x000fc80008011405 */
[----:B------:R-:W-:-:S04]  /*1490*/  ULEA.HI UR4, UR4, UR5, URZ, 0x6 ;  /* 0x0000000504047291 */ /* 0x000fc8000f8f30ff */
[----:B------:R-:W-:Y:S02]  /*14a0*/  USHF.R.S32.HI UR15, URZ, 0x6, UR4 ;  /* 0x00000006ff0f7899 */ /* 0x000fe40008011404 */
[----:B------:R-:W-:Y:S02]  /*14b0*/  UIADD3 UR4, UPT, UPT, UR13, -0x1, URZ ;  /* 0xffffffff0d047890 */ /* 0x000fe4000fffe0ff */
[----:B------:R-:W-:Y:S02]  /*14c0*/  UISETP.LT.U32.AND UP0, UPT, UR15, 0x4, UPT ;  /* 0x000000040f00788c */ /* 0x000fe4000bf01070 */
[----:B------:R-:W-:Y:S02]  /*14d0*/  UISETP.GE.U32.AND UP1, UPT, UR4, -0x7f, UPT ;  /* 0xffffff810400788c */ /* 0x000fe4000bf26070 */
[----:B------:R-:W-:Y:S02]  /*14e0*/  USEL UR14, UR15, 0x4, UP0 ;  /* 0x000000040f0e7887 */ /* 0x000fe40008000000 */
[----:B------:R-:W-:-:S02]  /*14f0*/  UIADD3 UR13, UPT, UPT, UR13, 0x7e, URZ ;  /* 0x0000007e0d0d7890 */ /* 0x000fc4000fffe0ff */
[----:B------:R-:W-:Y:S02]  /*1500*/  UIADD3 UR5, UPT, UPT, UR14, -0x1, URZ ;  /* 0xffffffff0e057890 */ /* 0x000fe4000fffe0ff */
[----:B------:R-:W-:-:S03]  /*1510*/  UIADD3 UR7, UPT, UPT, UR15, -UR14, URZ ;  /* 0x8000000e0f077290 */ /* 0x000fc6000fffe0ff */
[----:B------:R-:W-:-:S04]  /*1520*/  @UP1 UIADD3 UR5, UPT, UPT, UR14, URZ, URZ ;  /* 0x000000ff0e051290 */ /* 0x000fc8000fffe0ff */
[----:B--2---:R-:W-:-:S12]  /*1530*/  UIADD3 UR5, UPT, UPT, UR5, 0x1, URZ ;  /* 0x0000000105057890 */ /* 0x004fd8000fffe0ff */
.L_x_35:
[----:B------:R-:W-:Y:S01]  /*1540*/  UISETP.NE.AND UP0, UPT, UR37, URZ, UPT ;  /* 0x000000ff2500728c */ /* 0x000fe2000bf05270 */
[----:B------:R-:W1:Y:S08]  /*1550*/  S2UR UR37, SR_CgaCtaId ;  /* 0x00000000002579c3 */ /* 0x000e700000008800 */
[----:B------:R-:W-:Y:S05]  /*1560*/  BRA.U UP0, `(.L_x_18) ;  /* 0x0000000100347547 */ /* 0x000fea000b800000 */
[----:B------:R-:W2:Y:S01]  /*1570*/  S2R R2, SR_CgaCtaId ;  /* 0x0000000000027919 */ /* 0x000ea20000008800 */
[----:B------:R-:W-:-:S04]  /*1580*/  MOV R3, 0x400 ;  /* 0x0000040000037802 */ /* 0x000fc80000000f00 */
[----:B--2---:R-:W-:Y:S02]  /*1590*/  LEA R2, R2, R3, 0x18 ;  /* 0x0000000302027211 */ /* 0x004fe400078ec0ff */
[----:B------:R-:W-:-:S03]  /*15a0*/  SHF.L.U32 R3, R11, 0x1f, RZ ;  /* 0x0000001f0b037819 */ /* 0x000fc600000006ff */
[----:B------:R-:W-:-:S04]  /*15b0*/  IMAD R2, R12, 0x8, R2 ;  /* 0x000000080c027824 */ /* 0x000fc800078e0202 */
[----:B------:R-:W2:Y:S02]  /*15c0*/  SYNCS.PHASECHK.TRANS64.TRYWAIT P0, [R2+URZ+0x100], R3 ;  /* 0x00010003020075a7 */ /* 0x000ea400080011ff */
[----:B--2---:R-:W-:Y:S05]  /*15d0*/  @!P0 BRA `(.L_x_19) ;  /* 0x0000007400ac8947 */ /* 0x004fea0003800000 */
.L_x_131:
[----:B------:R-:W-:Y:S01]  /*15e0*/  VIADD R12, R12, 0x1 ;  /* 0x000000010c0c7836 */ /* 0x000fe20000000000 */
[----:B------:R2:W-:Y:S04]  /*15f0*/  SYNCS.ARRIVE.TRANS64.A1T0 RZ, [R2+URZ+0xf0], RZ ;  /* 0x0000f0ff02ff79a7 */ /* 0x0005e800081000ff */
[----:B------:R-:W-:-:S04]  /*1600*/  ISETP.NE.AND P0, PT, R12, 0x2, PT ;  /* 0x000000020c00780c */ /* 0x000fc80003f05270 */
[----:B------:R-:W-:Y:S02]  /*1610*/  SEL R12, R12, RZ, P0 ;  /* 0x000000ff0c0c7207 */ /* 0x000fe40000000000 */
[----:B--2---:R-:W-:-:S04]  /*1620*/  SEL R2, RZ, 0x1, P0 ;  /* 0x00000001ff027807 */ /* 0x004fc80000000000 */
[----:B------:R-:W-:-:S07]  /*1630*/  LOP3.LUT R11, R11, R2, RZ, 0x3c, !PT ;  /* 0x000000020b0b7212 */ /* 0x000fce00078e3cff */
.L_x_18:
[----:B------:R-:W-:Y:S01]  /*1640*/  UMOV UR4, 0x400 ;  /* 0x0000040000047882 */ /* 0x000fe20000000000 */
[----:B------:R-:W-:Y:S01]  /*1650*/  SHF.L.U32 R2, R17, 0x1f, RZ ;  /* 0x0000001f11027819 */ /* 0x000fe200000006ff */
[----:B-1----:R-:W-:Y:S01]  /*1660*/  ULEA UR4, UR37, UR4, 0x18 ;  /* 0x0000000425047291 */ /* 0x002fe2000f8ec0ff */
[----:B------:R-:W-:Y:S01]  /*1670*/  R2UR UR35, R15 ;  /* 0x000000000f2372ca */ /* 0x000fe200000e0000 */
[----:B------:R-:W-:Y:S01]  /*1680*/  UISETP.GE.U32.AND UP0, UPT, UR13, 0x7f, UPT ;  /* 0x0000007f0d00788c */ /* 0x000fe2000bf06070 */
[----:B------:R-:W-:Y:S01]  /*1690*/  R2UR UR11, R14 ;  /* 0x000000000e0b72ca */ /* 0x000fe200000e0000 */
[----:B------:R-:W-:Y:S01]  /*16a0*/  ULEA UR8, UR6, UR4, 0x3 ;  /* 0x0000000406087291 */ /* 0x000fe2000f8e18ff */
[----:B------:R-:W-:-:S08]  /*16b0*/  UMOV UR24, URZ ;  /* 0x000000ff00187c82 */ /* 0x000fd00008000000 */
[----:B------:R1:W2:Y:S01]  /*16c0*/  SYNCS.PHASECHK.TRANS64.TRYWAIT P0, [UR8+0x20], R2 ;  /* 0x00002002ff0075a7 */ /* 0x0002a20008001108 */
[----:B------:R-:W-:Y:S02]  /*16d0*/  USHF.L.U32 UR35, UR35, 0x7, URZ ;  /* 0x0000000723237899 */ /* 0x000fe400080006ff */
[----:B------:R-:W-:Y:S01]  /*16e0*/  USHF.L.U32 UR11, UR11, 0x7, URZ ;  /* 0x000000070b0b7899 */ /* 0x000fe200080006ff */
[----:B------:R-:W-:Y:S11]  /*16f0*/  BRA.U !UP0, `(.L_x_20) ;  /* 0x0000000108a47547 */ /* 0x000ff6000b800000 */
[----:B------:R-:W-:Y:S01]  /*1700*/  UMOV UR16, URZ ;  /* 0x000000ff00107c82 */ /* 0x000fe20008000000 */
[----:B------:R-:W-:-:S05]  /*1710*/  UMOV UR17, UR6 ;  /* 0x0000000600117c82 */ /* 0x000fca0008000000 */
.L_x_25:
[----:B-1----:R-:W-:Y:S01]  /*1720*/  ULEA UR33, UR17, UR4, 0x3 ;  /* 0x0000000411217291 */ /* 0x002fe2000f8e18ff */
[----:B--2---:R-:W-:Y:S01]  /*1730*/  @!P5 MOV R3, 0x8000 ;  /* 0x000080000003d802 */ /* 0x004fe20000000f00 */
[----:B--2---:R-:W-:Y:S10]  /*1740*/  @P0 BRA `(.L_x_21) ;  /* 0x00000000000c0947 */ /* 0x004ff40003800000 */
[----:B------:R-:W-:-:S04]  /*1750*/  SHF.L.U32 R4, R17, 0x1f, RZ ;  /* 0x0000001f11047819 */ /* 0x000fc800000006ff */
[----:B------:R-:W2:Y:S02]  /*1760*/  SYNCS.PHASECHK.TRANS64.TRYWAIT P0, [UR33+0x20], R4 ;  /* 0x00002004ff0075a7 */ /* 0x000ea40008001121 */
[----:B--2---:R-:W-:Y:S05]  /*1770*/  @!P0 BRA `(.L_x_22) ;  /* 0x0000007400588947 */ /* 0x004fea0003800000 */
.L_x_21:
[----:B------:R2:W-:Y:S01]  /*1780*/  @!P5 SYNCS.ARRIVE.TRANS64 RZ, [UR33], R3 ;  /* 0x00000003ffffd9a7 */ /* 0x0005e20008000021 */
[----:B------:R-:W-:Y:S04]  /*1790*/  BSSY.RECONVERGENT B0, `(.L_x_23) ;  /* 0x0000003000007945 */ /* 0x000fe80003800200 */
[----:B------:R-:W-:Y:S05]  /*17a0*/  @P4 BRA `(.L_x_24) ;  /* 0x0000000000044947 */ /* 0x000fea0003800000 */
[----:B------:R-:W-:Y:S05]  /*17b0*/  BPT.TRAP 0x1 ;  /* 0x000000040000795c */ /* 0x000fea0000300000 */
.L_x_24:
[----:B------:R-:W-:Y:S05]  /*17c0*/  BSYNC.RECONVERGENT B0 ;  /* 0x0000000000007941 */ /* 0x000fea0003800200 */
.L_x_23:
[----:B------:R-:W-:Y:S02]  /*17d0*/  UIADD3 UR6, UPT, UPT, UR17, 0x1, URZ ;  /* 0x0000000111067890 */ /* 0x000fe4000fffe0ff */
[----:B------:R-:W-:Y:S02]  /*17e0*/  UIADD3 UR26, UP1, UPT, UR22, 0x80, URZ ;  /* 0x00000080161a7890 */ /* 0x000fe4000ff3e0ff */
[----:B------:R-:W-:Y:S02]  /*17f0*/  UISETP.NE.AND UP0, UPT, UR6, 0x4, UPT ;  /* 0x000000040600788c */ /* 0x000fe4000bf05270 */
[----:B------:R-:W-:Y:S02]  /*1800*/  USHF.L.U32 UR34, UR16, 0x6, URZ ;  /* 0x0000000610227899 */ /* 0x000fe400080006ff */
[----:B------:R-:W-:Y:S02]  /*1810*/  USEL UR9, URZ, 0x1, UP0 ;  /* 0x00000001ff097887 */ /* 0x000fe40008000000 */
[----:B------:R-:W-:-:S02]  /*1820*/  USEL UR6, UR6, URZ, UP0 ;  /* 0x000000ff06067287 */ /* 0x000fc40008000000 */
[----:B------:R-:W-:Y:S02]  /*1830*/  UIADD3 UR20, UP0, UPT, UR22, 0x180, URZ ;  /* 0x0000018016147890 */ /* 0x000fe4000ff1e0ff */
[----:B------:R-:W-:Y:S01]  /*1840*/  ULEA UR8, UR6, UR4, 0x3 ;  /* 0x0000000406087291 */ /* 0x000fe2000f8e18ff */
[----:B------:R-:W-:Y:S01]  /*1850*/  LOP3.LUT R17, R17, UR9, RZ, 0x3c, !PT ;  /* 0x0000000911117c12 */ /* 0x000fe2000f8e3cff */
[----:B------:R-:W-:Y:S02]  /*1860*/  UIADD3.X UR27, UPT, UPT, URZ, UR23, URZ, UP1, !UPT ;  /* 0x00000017ff1b7290 */ /* 0x000fe40008ffe4ff */
[----:B------:R-:W-:Y:S01]  /*1870*/  UIADD3.X UR21, UPT, UPT, URZ, UR23, URZ, UP0, !UPT ;  /* 0x00000017ff157290 */ /* 0x000fe200087fe4ff */
[----:B-1----:R-:W-:Y:S01]  /*1880*/  SHF.L.U32 R2, R17, 0x1f, RZ ;  /* 0x0000001f11027819 */ /* 0x002fe200000006ff */
[----:B------:R-:W-:Y:S01]  /*1890*/  UMOV UR18, 0x0 ;  /* 0x0000000000127882 */ /* 0x000fe20000000000 */
[----:B------:R-:W-:Y:S01]  /*18a0*/  UMOV UR19, 0x10000000 ;  /* 0x1000000000137882 */ /* 0x000fe20000000000 */
[----:B------:R-:W-:Y:S01]  /*18b0*/  UMOV UR12, UR36 ;  /* 0x00000024000c7c82 */ /* 0x000fe20008000000 */
[----:B------:R1:W1:Y:S01]  /*18c0*/  SYNCS.PHASECHK.TRANS64.TRYWAIT P0, [UR8+0x20], R2 ;  /* 0x00002002ff0075a7 */ /* 0x0002620008001108 */
[----:B------:R-:W-:Y:S01]  /*18d0*/  ULEA UR8, UR17, UR4, 0xe ;  /* 0x0000000411087291 */ /* 0x000fe2000f8e70ff */
[----:B------:R-:W-:Y:S01]  /*18e0*/  UMOV UR9, UR33 ;  /* 0x0000002100097c82 */ /* 0x000fe20008000000 */
[----:B------:R-:W-:-:S02]  /*18f0*/  UMOV UR10, UR34 ;  /* 0x00000022000a7c82 */ /* 0x000fc40008000000 */
[----:B------:R-:W-:Y:S02]  /*1900*/  UIADD3 UR32, UPT, UPT, UR8, 0x8400, URZ ;  /* 0x0000840008207890 */ /* 0x000fe4000fffe0ff */
[----:B------:R-:W-:Y:S02]  /*1910*/  UIADD3 UR8, UPT, UPT, UR8, 0x18400, URZ ;  /* 0x0001840008087890 */ /* 0x000fe4000fffe0ff */
[----:B------:R-:W-:Y:S01]  /*1920*/  UIADD3 UR16, UPT, UPT, UR16, 0x1, URZ ;  /* 0x0000000110107890 */ /* 0x000fe2000fffe0ff */
[----:B------:R-:W-:Y:S01]  /*1930*/  UMOV UR24, UR5 ;  /* 0x0000000500187c82 */ /* 0x000fe20008000000 */
[----:B------:R-:W-:Y:S02]  /*1940*/  UMOV UR17, UR6 ;  /* 0x0000000600117c82 */ /* 0x000fe40008000000 */
[----:B------:R-:W-:Y:S01]  /*1950*/  UISETP.NE.AND UP0, UPT, UR16, UR5, UPT ;  /* 0x000000051000728c */ /* 0x000fe2000bf05270 */
[----:B------:R1:W-:Y:S02]  /*1960*/  UTMALDG.3D [UR32], [UR26], desc[UR18] ;  /* 0x000012201a0075b4 */ /* 0x0003e40008011000 */
[----:B------:R1:W-:Y:S06]  /*1970*/  UTMALDG.3D [UR8], [UR20], desc[UR18] ;  /* 0x00001208140075b4 */ /* 0x0003ec0008011000 */
[----:B------:R-:W-:Y:S05]  /*1980*/  BRA.U UP0, `(.L_x_25) ;  /* 0xfffffffd00647547 */ /* 0x000fea000b83ffff */
.L_x_20:
[----:B-1----:R-:W-:Y:S01]  /*1990*/  ULEA UR8, UR6, UR4, 0x3 ;  /* 0x0000000406087291 */ /* 0x002fe2000f8e18ff */
[----:B------:R-:W-:Y:S01]  /*19a0*/  SHF.L.U32 R2, R17, 0x1f, RZ ;  /* 0x0000001f11027819 */ /* 0x000fe200000006ff */
[----:B------:R-:W-:Y:S01]  /*19b0*/  @!P1 SYNCS.ARRIVE.TRANS64.A1T0 RZ, [UR4+0x88], RZ ;  /* 0x000088ffffff99a7 */ /* 0x000fe20008100004 */
[----:B------:R-:W-:-:S06]  /*19c0*/  UISETP.GT.AND UP0, UPT, UR15, UR14, UPT ;  /* 0x0000000e0f00728c */ /* 0x000fcc000bf04270 */
[----:B--2---:R1:W2:Y:S03]  /*19d0*/  SYNCS.PHASECHK.TRANS64.TRYWAIT P0, [UR8+0x20], R2 ;  /* 0x00002002ff0075a7 */ /* 0x0042a60008001108 */
[----:B------:R-:W-:Y:S05]  /*19e0*/  BRA.U !UP0, `(.L_x_26) ;  /* 0x0000000108a87547 */ /* 0x000fea000b800000 */
[----:B------:R-:W-:Y:S01]  /*19f0*/  UIADD3 UR21, UPT, UPT, UR7, UR24, URZ ;  /* 0x0000001807157290 */ /* 0x000fe2000fffe0ff */
[----:B------:R-:W-:-:S11]  /*1a00*/  UMOV UR25, UR6 ;  /* 0x0000000600197c82 */ /* 0x000fd60008000000 */
.L_x_31:
[----:B-1----:R-:W-:Y:S01]  /*1a10*/  ULEA UR17, UR25, UR4, 0x3 ;  /* 0x0000000419117291 */ /* 0x002fe2000f8e18ff */
[----:B--2---:R-:W-:Y:S01]  /*1a20*/  @!P5 MOV R3, 0x8000 ;  /* 0x000080000003d802 */ /* 0x004fe20000000f00 */
[----:B--2---:R-:W-:Y:S10]  /*1a30*/  @P0 BRA `(.L_x_27) ;  /* 0x00000000000c0947 */ /* 0x004ff40003800000 */
[----:B------:R-:W-:-:S04]  /*1a40*/  SHF.L.U32 R4, R17, 0x1f, RZ ;  /* 0x0000001f11047819 */ /* 0x000fc800000006ff */
[----:B------:R-:W2:Y:S02]  /*1a50*/  SYNCS.PHASECHK.TRANS64.TRYWAIT P0, [UR17+0x20], R4 ;  /* 0x00002004ff0075a7 */ /* 0x000ea40008001111 */
[----:B--2---:R-:W-:Y:S05]  /*1a60*/  @!P0 BRA `(.L_x_28) ;  /* 0x0000007000b48947 */ /* 0x004fea0003800000 */
.L_x_27:
[----:B------:R2:W-:Y:S01]  /*1a70*/  @!P5 SYNCS.ARRIVE.TRANS64 RZ, [UR17], R3 ;  /* 0x00000003ffffd9a7 */ /* 0x0005e20008000011 */
[----:B------:R-:W-:Y:S04]  /*1a80*/  BSSY.RECONVERGENT B0, `(.L_x_29) ;  /* 0x0000003000007945 */ /* 0x000fe80003800200 */
[----:B------:R-:W-:Y:S05]  /*1a90*/  @P4 BRA `(.L_x_30) ;  /* 0x0000000000044947 */ /* 0x000fea0003800000 */
[----:B------:R-:W-:Y:S05]  /*1aa0*/  BPT.TRAP 0x1 ;  /* 0x000000040000795c */ /* 0x000fea0000300000 */
.L_x_30:
[----:B------:R-:W-:Y:S05]  /*1ab0*/  BSYNC.RECONVERGENT B0 ;  /* 0x0000000000007941 */ /* 0x000fea0003800200 */
.L_x_29:
        /* <DEDUP_REMOVED lines=20> */
[----:B------:R-:W-:Y:S01]  /*1c00*/  UIADD3 UR8, UPT, UPT, UR8, 0x18400, URZ ;  /* 0x0001840008087890 */ /* 0x000fe2000fffe0ff */
[----:B------:R-:W-:Y:S01]  /*1c10*/  UMOV UR9, UR17 ;  /* 0x0000001100097c82 */ /* 0x000fe20008000000 */
[----:B------:R-:W-:Y:S01]  /*1c20*/  UMOV UR10, UR18 ;  /* 0x00000012000a7c82 */ /* 0x000fe20008000000 */
[----:B------:R-:W-:Y:S01]  /*1c30*/  UIADD3 UR24, UPT, UPT, UR24, 0x1, URZ ;  /* 0x0000000118187890 */ /* 0x000fe2000fffe0ff */
[----:B------:R-:W-:-:S03]  /*1c40*/  UMOV UR25, UR6 ;  /* 0x0000000600197c82 */ /* 0x000fc60008000000 */
[----:B------:R1:W-:Y:S01]  /*1c50*/  UTMALDG.3D [UR16], [UR30], desc[UR26] ;  /* 0x00001a101e0075b4 */ /* 0x0003e20008011000 */
[----:B------:R-:W-:Y:S01]  /*1c60*/  UISETP.NE.AND UP0, UPT, UR24, UR21, UPT ;  /* 0x000000151800728c */ /* 0x000fe2000bf05270 */
[----:B------:R1:W-:Y:S08]  /*1c70*/  UTMALDG.3D [UR8], [UR28], desc[UR26] ;  /* 0x00001a081c0075b4 */ /* 0x0003f00008011000 */
[----:B------:R-:W-:Y:S05]  /*1c80*/  BRA.U UP0, `(.L_x_31) ;  /* 0xfffffffd00607547 */ /* 0x000fea000b83ffff */
.L_x_26:
[C---:B-1----:R-:W-:Y:S01]  /*1c90*/  LEA R2, R16.reuse, UR4, 0x3 ;  /* 0x0000000410027c11 */ /* 0x042fe2000f8e18ff */
[----:B------:R-:W-:Y:S01]  /*1ca0*/  NOP ;  /* 0x0000000000007918 */ /* 0x000fe20000000000 */
[----:B--2---:R-:W-:Y:S02]  /*1cb0*/  SHF.L.U32 R3, R13, 0x1f, RZ ;  /* 0x0000001f0d037819 */ /* 0x004fe400000006ff */
[----:B------:R-:W-:Y:S02]  /*1cc0*/  LEA R4, R16, UR4, 0x4 ;  /* 0x0000000410047c11 */ /* 0x000fe4000f8e20ff */
[----:B------:R-:W1:Y:S02]  /*1cd0*/  SYNCS.PHASECHK.TRANS64.TRYWAIT P0, [R2+URZ+0x90], R3 ;  /* 0x00009003020075a7 */ /* 0x000e6400080011ff */
[----:B-1----:R-:W-:Y:S05]  /*1ce0*/  @!P0 BRA `(.L_x_32) ;  /* 0x00000070002c8947 */ /* 0x002fea0003800000 */
.L_x_134:
[----:B------:R-:W2:Y:S01]  /*1cf0*/  LDS.128 R4, [R4+0x120] ;  /* 0x0001200004047984 */ /* 0x000ea20000000c00 */
[----:B---3--:R-:W-:Y:S01]  /*1d00*/  ISETP.GE.AND P0, PT, R40, 0x1, PT ;  /* 0x000000012800780c */ /* 0x008fe20003f06270 */
[----:B-1----:R-:W-:Y:S01]  /*1d10*/  VIADD R2, R2, 0xa0 ;  /* 0x000000a002027836 */ /* 0x002fe20000000000 */
[----:B------:R-:W-:Y:S01]  /*1d20*/  @!PT LDS RZ, [RZ] ;  /* 0x00000000fffff984 */ /* 0x000fe20000000800 */
[----:B------:R-:W-:Y:S01]  /*1d30*/  @!PT LDS RZ, [RZ] ;  /* 0x00000000fffff984 */ /* 0x000fe20000000800 */
[----:B------:R-:W-:Y:S01]  /*1d40*/  @!PT LDS RZ, [RZ] ;  /* 0x00000000fffff984 */ /* 0x000fe20000000800 */
[----:B------:R-:W-:Y:S01]  /*1d50*/  @!PT LDS RZ, [RZ] ;  /* 0x00000000fffff984 */ /* 0x000fe20000000800 */
[----:B------:R1:W-:Y:S06]  /*1d60*/  MEMBAR.ALL.CTA ;  /* 0x0000000000007992 */ /* 0x0003ec0000008000 */
[----:B-1----:R-:W1:Y:S01]  /*1d70*/  FENCE.VIEW.ASYNC.S ;  /* 0x00000000000073c6 */ /* 0x002e620000000000 */
[----:B------:R-:W-:-:S04]  /*1d80*/  PRMT R2, RZ, 0x654, R2 ;  /* 0x00000654ff027816 */ /* 0x000fc80000000002 */
[----:B-1----:R1:W-:Y:S01]  /*1d90*/  SYNCS.ARRIVE.TRANS64.RED.A1T0 RZ, [R2+URZ], RZ ;  /* 0x000000ff02ff79a7 */ /* 0x0023e200081004ff */
[----:B--2---:R-:W-:-:S13]  /*1da0*/  LOP3.LUT P2, RZ, R6, 0x1, RZ, 0xc0, !PT ;  /* 0x0000000106ff7812 */ /* 0x004fda000784c0ff */
[----:B------:R-:W-:Y:S01]  /*1db0*/  @P2 SHF.R.U32.HI R3, RZ, 0x10, R5 ;  /* 0x00000010ff032819 */ /* 0x000fe20000011605 */
[----:B------:R-:W-:Y:S01]  /*1dc0*/  VOTEU.ANY UP0, P2 ;  /* 0x0000000000ff7886 */ /* 0x000fe20001000100 */
[----:B------:R-:W-:Y:S02]  /*1dd0*/  @P2 MOV R10, R4 ;  /* 0x00000004000a2202 */ /* 0x000fe40000000f00 */
[----:B------:R-:W-:Y:S02]  /*1de0*/  @P2 R2UR.BROADCAST UR8, R3 ;  /* 0x00000000030822ca */ /* 0x000fe400008e0000 */
[----:B------:R-:W-:-:S11]  /*1df0*/  @P2 LOP3.LUT R9, R5, 0xffff, RZ, 0xc0, !PT ;  /* 0x0000ffff05092812 */ /* 0x000fd600078ec0ff */
[----:B------:R-:W-:Y:S01]  /*1e00*/  @UP0 UMOV UR36, UR8 ;  /* 0x0000000800240c82 */ /* 0x000fe20008000000 */
[----:B-1----:R-:W-:Y:S05]  /*1e10*/  @!P0 BRA `(.L_x_33) ;  /* 0x0000000000b88947 */ /* 0x002fea0003800000 */
[----:B------:R-:W4:Y:S01]  /*1e20*/  LDC.64 R4, c[0x0][0xb18] ;  /* 0x0002c600ff047b82 */ /* 0x000f220000000a00 */
[----:B------:R-:W-:-:S07]  /*1e30*/  ISETP.NE.AND P3, PT, R40, 0x1, PT ;  /* 0x000000012800780c */ /* 0x000fce0003f65270 */
[----:B------:R-:W1:Y:S08]  /*1e40*/  LDC.64 R6, c[0x0][0xb10] ;  /* 0x0002c400ff067b82 */ /* 0x000e700000000a00 */
[----:B------:R-:W2:Y:S08]  /*1e50*/  LDC R14, c[0x0][0xb20] ;  /* 0x0002c800ff0e7b82 */ /* 0x000eb00000000800 */
[----:B------:R-:W3:Y:S01]  /*1e60*/  LDC R15, c[0x0][0xb0c] ;  /* 0x0002c300ff0f7b82 */ /* 0x000ee20000000800 */
[----:B----4-:R-:W-:Y:S01]  /*1e70*/  IMAD.HI.U32 R19, R0, R5, RZ ;  /* 0x0000000500137227 */ /* 0x010fe200078e00ff */
[----:B------:R-:W-:-:S03]  /*1e80*/  ISETP.NE.AND P0, PT, R4, 0x1, PT ;  /* 0x000000010400780c */ /* 0x000fc60003f05270 */
[----:B------:R-:W-:-:S03]  /*1e90*/  IMAD.HI.U32 R5, R9, R5, RZ ;  /* 0x0000000509057227 */ /* 0x000fc600078e00ff */
[----:B------:R-:W4:Y:S01]  /*1ea0*/  LDC.64 R2, c[0x0][0xb28] ;  /* 0x0002ca00ff027b82 */ /* 0x000f220000000a00 */
[----:B-1----:R-:W-:-:S04]  /*1eb0*/  IMAD.HI.U32 R20, R8, R6, RZ ;  /* 0x0000000608147227 */ /* 0x002fc800078e00ff */
[----:B------:R-:W-:Y:S01]  /*1ec0*/  IMAD.HI.U32 R21, R10, R6, RZ ;  /* 0x000000060a157227 */ /* 0x000fe200078e00ff */
[----:B------:R-:W-:Y:S02]  /*1ed0*/  SHF.R.U32.HI R20, RZ, R7, R20 ;  /* 0x00000007ff147219 */ /* 0x000fe40000011614 */
[-C--:B--2---:R-:W-:Y:S02]  /*1ee0*/  SHF.R.U32.HI R19, RZ, R14.reuse, R19 ;  /* 0x0000000eff137219 */ /* 0x084fe40000011613 */
[----:B------:R-:W-:Y:S02]  /*1ef0*/  SHF.R.U32.HI R5, RZ, R14, R5 ;  /* 0x0000000eff057219 */ /* 0x000fe40000011605 */
[----:B------:R-:W-:Y:S02]  /*1f00*/  SEL R19, R0, R19, !P0 ;  /* 0x0000001300137207 */ /* 0x000fe40004000000 */
[----:B------:R-:W-:Y:S02]  /*1f10*/  SHF.R.U32.HI R21, RZ, R7, R21 ;  /* 0x00000007ff157219 */ /* 0x000fe40000011615 */
[----:B---3--:R-:W-:-:S02]  /*1f20*/  ISETP.NE.AND P1, PT, R15, 0x1, PT ;  /* 0x000000010f00780c */ /* 0x008fc40003f25270 */
[----:B------:R-:W-:Y:S02]  /*1f30*/  SEL R5, R9, R5, !P0 ;  /* 0x0000000509057207 */ /* 0x000fe40004000000 */
[----:B------:R-:W-:Y:S02]  /*1f40*/  SEL R20, R8, R20, !P1 ;  /* 0x0000001408147207 */ /* 0x000fe40004800000 */
[----:B------:R-:W-:Y:S01]  /*1f50*/  SEL R21, R10, R21, !P1 ;  /* 0x000000150a157207 */ /* 0x000fe20004800000 */
[----:B----4-:R-:W-:-:S04]  /*1f60*/  IMAD.HI.U32 R18, R19, R2, RZ ;  /* 0x0000000213127227 */ /* 0x010fc800078e00ff */
        /* <DEDUP_REMOVED lines=10> */
[----:B------:R-:W-:-:S04]  /*2010*/  @!P0 IMAD.HI.U32 R7, R21, R2, RZ ;  /* 0x0000000215078227 */ /* 0x000fc800078e00ff */
[----:B------:R-:W-:Y:S01]  /*2020*/  IMAD.MOV R2, RZ, RZ, -R6 ;  /* 0x000000ffff027224 */ /* 0x000fe200078e0a06 */
[----:B------:R-:W-:Y:S02]  /*2030*/  @!P0 SHF.R.U32.HI R3, RZ, R3, R7 ;  /* 0x00000003ff038219 */ /* 0x000fe40000011607 */
[----:B------:R-:W-:Y:S01]  /*2040*/  IADD3 R7, PT, PT, -R5, RZ, RZ ;  /* 0x000000ff05077210 */ /* 0x000fe20007ffe1ff */
[----:B------:R-:W-:Y:S01]  /*2050*/  IMAD R2, R40, R2, R5 ;  /* 0x0000000228027224 */ /* 0x000fe200078e0205 */
        /* <DEDUP_REMOVED lines=10> */
.L_x_33:
[----:B------:R-:W1:Y:S02]  /*2100*/  LDCU UR8, c[0x0][0xb30] ;  /* 0x00016600ff0877ac */ /* 0x000e640008000800 */
[----:B-1----:R-:W-:-:S09]  /*2110*/  UISETP.NE.AND UP0, UPT, UR8, 0x1, UPT ;  /* 0x000000010800788c */ /* 0x002fd2000bf05270 */
[----:B------:R-:W-:Y:S05]  /*2120*/  BRA.U UP0, `(.L_x_34) ;  /* 0x0000000100407547 */ /* 0x000fea000b800000 */
[----:B------:R-:W1:Y:S08]  /*2130*/  LDC.64 R4, c[0x0][0xb10] ;  /* 0x0002c400ff047b82 */ /* 0x000e700000000a00 */
[----:B------:R-:W2:Y:S08]  /*2140*/  LDC.64 R2, c[0x0][0xb18] ;  /* 0x0002c600ff027b82 */ /* 0x000eb00000000a00 */
[----:B------:R-:W3:Y:S08]  /*2150*/  LDC R6, c[0x0][0xb20] ;  /* 0x0002c800ff067b82 */ /* 0x000ef00000000800 */
[----:B------:R-:W4:Y:S01]  /*2160*/  LDC R7, c[0x0][0xb0c] ;  /* 0x0002c300ff077b82 */ /* 0x000f220000000800 */
[----:B-1----:R-:W-:-:S05]  /*2170*/  IMAD.HI.U32 R4, R10, R4, RZ ;  /* 0x000000040a047227 */ /* 0x002fca00078e00ff */
[----:B------:R-:W-:Y:S01]  /*2180*/  SHF.R.U32.HI R4, RZ, R5, R4 ;  /* 0x00000005ff047219 */ /* 0x000fe20000011604 */
[----:B--2---:R-:W-:Y:S01]  /*2190*/  IMAD.HI.U32 R3, R9, R3, RZ ;  /* 0x0000000309037227 */ /* 0x004fe200078e00ff */
[----:B------:R-:W-:-:S04]  /*21a0*/  ISETP.NE.AND P0, PT, R2, 0x1, PT ;  /* 0x000000010200780c */ /* 0x000fc80003f05270 */
[----:B---3--:R-:W-:-:S04]  /*21b0*/  SHF.R.U32.HI R3, RZ, R6, R3 ;  /* 0x00000006ff037219 */ /* 0x008fc80000011603 */
[----:B------:R-:W-:Y:S02]  /*21c0*/  SEL R3, R9, R3, !P0 ;  /* 0x0000000309037207 */ /* 0x000fe40004000000 */
[----:B----4-:R-:W-:-:S04]  /*21d0*/  ISETP.NE.AND P1, PT, R7, 0x1, PT ;  /* 0x000000010700780c */ /* 0x010fc80003f25270 */
[----:B------:R-:W-:-:S05]  /*21e0*/  SEL R4, R10, R4, !P1 ;  /* 0x000000040a047207 */ /* 0x000fca0004800000 */
[----:B------:R-:W-:Y:S02]  /*21f0*/  IMAD.IADD R5, R3, 0x1, -R4 ;  /* 0x0000000103057824 */ /* 0x000fe400078e0a04 */
[----:B------:R-:W-:Y:S02]  /*2200*/  IMAD.IADD R3, R4, 0x1, -R3 ;  /* 0x0000000104037824 */ /* 0x000fe400078e0a03 */
[----:B------:R-:W-:Y:S02]  /*2210*/  IMAD R10, R5, R7, R10 ;  /* 0x00000007050a7224 */ /* 0x000fe400078e020a */
[----:B------:R-:W-:-:S07]  /*2220*/  IMAD R9, R3, R2, R9 ;  /* 0x0000000203097224 */ /* 0x000fce00078e0209 */
.L_x_34:
[----:B------:R-:W-:Y:S01]  /*2230*/  VIADD R16, R16, 0x1 ;  /* 0x0000000110107836 */ /* 0x000fe20000000000 */
[----:B------:R-:W-:Y:S01]  /*2240*/  PLOP3.LUT P1, PT, PT, PT, PT, 0x80, 0x8 ;  /* 0x000000000008781c */ /* 0x000fe20003f2f070 */
[----:B------:R-:W-:Y:S02]  /*2250*/  IMAD.IADD R15, R10, 0x1, R87 ;  /* 0x000000010a0f7824 */ /* 0x000fe400078e0257 */
[----:B------:R-:W-:Y:S01]  /*2260*/  IMAD.IADD R14, R9, 0x1, R86 ;  /* 0x00000001090e7824 */ /* 0x000fe200078e0256 */
[----:B------:R-:W-:-:S04]  /*2270*/  ISETP.NE.AND P0, PT, R16, 0x2, PT ;  /* 0x000000021000780c */ /* 0x000fc80003f05270 */
[----:B------:R-:W-:Y:S02]  /*2280*/  SEL R2, RZ, 0x1, P0 ;  /* 0x00000001ff027807 */ /* 0x000fe40000000000 */
[----:B------:R-:W-:Y:S02]  /*2290*/  SEL R16, R16, RZ, P0 ;  /* 0x000000ff10107207 */ /* 0x000fe40000000000 */
[----:B------:R-:W-:Y:S01]  /*22a0*/  LOP3.LUT R13, R13, R2, RZ, 0x3c, !PT ;  /* 0x000000020d0d7212 */ /* 0x000fe200078e3cff */
[----:B------:R-:W-:Y:S06]  /*22b0*/  @P2 BRA `(.L_x_35) ;  /* 0xfffffff000a02947 */ /* 0x000fec000383ffff */
[----:B------:R-:W-:Y:S01]  /*22c0*/  UIADD3 UR4, UPT, UPT, UR4, 0x20, URZ ;  /* 0x0000002004047890 */ /* 0x000fe2000fffe0ff */
[----:B------:R-:W-:-:S03]  /*22d0*/  SHF.L.U32 R2, R17, 0x1f, RZ ;  /* 0x0000001f11027819 */ /* 0x000fc600000006ff */
[----:B------:R-:W-:-:S09]  /*22e0*/  ULEA UR5, UR6, UR4, 0x3 ;  /* 0x0000000406057291 */ /* 0x000fd2000f8e18ff */
[----:B------:R-:W1:Y:S02]  /*22f0*/  SYNCS.PHASECHK.TRANS64.TRYWAIT P0, [UR5], R2 ;  /* 0x00000002ff0075a7 */ /* 0x000e640008001105 */
[----:B-1----:R-:W-:Y:S05]  /*2300*/  @!P0 BRA `(.L_x_36) ;  /* 0x0000006800b88947 */ /* 0x002fea0003800000 */
.L_x_136:
[----:B------:R-:W-:-:S04]  /*2310*/  UIADD3 UR6, UPT, UPT, UR6, 0x1, URZ ;  /* 0x0000000106067890 */ /* 0x000fc8000fffe0ff */
[----:B------:R-:W-:-:S04]  /*2320*/  UISETP.NE.AND UP0, UPT, UR6, 0x4, UPT ;  /* 0x000000040600788c */ /* 0x000fc8000bf05270 */
[----:B------:R-:W-:Y:S02]  /*2330*/  USEL UR7, URZ, 0x1, UP0 ;  /* 0x00000001ff077887 */ /* 0x000fe40008000000 */
[----:B------:R-:W-:-:S04]  /*2340*/  USEL UR6, UR6, URZ, UP0 ;  /* 0x000000ff06067287 */ /* 0x000fc80008000000 */
[----:B------:R-:W-:Y:S01]  /*2350*/  ULEA UR5, UR6, UR4, 0x3 ;  /* 0x0000000406057291 */ /* 0x000fe2000f8e18ff */
[----:B-1----:R-:W-:-:S04]  /*2360*/  LOP3.LUT R2, R17, UR7, RZ, 0x3c, !PT ;  /* 0x0000000711027c12 */ /* 0x002fc8000f8e3cff */
[----:B------:R-:W-:-:S04]  /*2370*/  SHF.L.U32 R3, R2, 0x1f, RZ ;  /* 0x0000001f02037819 */ /* 0x000fc800000006ff */
[----:B------:R-:W1:Y:S02]  /*2380*/  SYNCS.PHASECHK.TRANS64.TRYWAIT P0, [UR5], R3 ;  /* 0x00000003ff0075a7 */ /* 0x000e640008001105 */
[----:B-1----:R-:W-:Y:S05]  /*2390*/  @!P0 BRA `(.L_x_37) ;  /* 0x0000006800ac8947 */ /* 0x002fea0003800000 */
.L_x_138:
[----:B------:R-:W-:-:S04]  /*23a0*/  UIADD3 UR6, UPT, UPT, UR6, 0x1, URZ ;  /* 0x0000000106067890 */ /* 0x000fc8000fffe0ff */
[----:B------:R-:W-:-:S04]  /*23b0*/  UISETP.NE.AND UP0, UPT, UR6, 0x4, UPT ;  /* 0x000000040600788c */ /* 0x000fc8000bf05270 */
[----:B------:R-:W-:Y:S02]  /*23c0*/  USEL UR7, URZ, 0x1, UP0 ;  /* 0x00000001ff077887 */ /* 0x000fe40008000000 */
[----:B------:R-:W-:-:S04]  /*23d0*/  USEL UR6, UR6, URZ, UP0 ;  /* 0x000000ff06067287 */ /* 0x000fc80008000000 */
[----:B------:R-:W-:Y:S01]  /*23e0*/  ULEA UR5, UR6, UR4, 0x3 ;  /* 0x0000000406057291 */ /* 0x000fe2000f8e18ff */
[----:B------:R-:W-:-:S04]  /*23f0*/  LOP3.LUT R2, R2, UR7, RZ, 0x3c, !PT ;  /* 0x0000000702027c12 */ /* 0x000fc8000f8e3cff */
[----:B-1----:R-:W-:-:S04]  /*2400*/  SHF.L.U32 R3, R2, 0x1f, RZ ;  /* 0x0000001f02037819 */ /* 0x002fc800000006ff */
[----:B------:R-:W1:Y:S02]  /*2410*/  SYNCS.PHASECHK.TRANS64.TRYWAIT P0, [UR5], R3 ;  /* 0x00000003ff0075a7 */ /* 0x000e640008001105 */
[----:B-1----:R-:W-:Y:S05]  /*2420*/  @!P0 BRA `(.L_x_38) ;  /* 0x0000006800a08947 */ /* 0x002fea0003800000 */
.L_x_140:
[----:B------:R-:W-:-:S04]  /*2430*/  UIADD3 UR6, UPT, UPT, UR6, 0x1, URZ ;  /* 0x0000000106067890 */ /* 0x000fc8000fffe0ff */
[----:B------:R-:W-:-:S04]  /*2440*/  UISETP.NE.AND UP0, UPT, UR6, 0x4, UPT ;  /* 0x000000040600788c */ /* 0x000fc8000bf05270 */
[----:B------:R-:W-:Y:S02]  /*2450*/  USEL UR5, URZ, 0x1, UP0 ;  /* 0x00000001ff057887 */ /* 0x000fe40008000000 */
[----:B------:R-:W-:-:S04]  /*2460*/  USEL UR6, UR6, URZ, UP0 ;  /* 0x000000ff06067287 */ /* 0x000fc80008000000 */
[----:B------:R-:W-:Y:S01]  /*2470*/  ULEA UR6, UR6, UR4, 0x3 ;  /* 0x0000000406067291 */ /* 0x000fe2000f8e18ff */
[----:B------:R-:W-:-:S04]  /*2480*/  LOP3.LUT R2, R2, UR5, RZ, 0x3c, !PT ;  /* 0x0000000502027c12 */ /* 0x000fc8000f8e3cff */
[----:B------:R-:W-:Y:S01]  /*2490*/  SHF.L.U32 R2, R2, 0x1f, RZ ;  /* 0x0000001f02027819 */ /* 0x000fe200000006ff */
[----:B-1--4-:R-:W-:-:S07]  /*24a0*/  IMAD.U32 R0, RZ, RZ, UR6 ;  /* 0x00000006ff007e24 */ /* 0x012fce000f8e00ff */
.L_x_39:
[----:B-1----:R1:W2:Y:S02]  /*24b0*/  SYNCS.PHASECHK.TRANS64.TRYWAIT P0, [R0+URZ], R2 ;  /* 0x00000002000075a7 */ /* 0x0022a400080011ff */
[----:B--2---:R-:W-:Y:S05]  /*24c0*/  @!P0 NANOSLEEP.SYNCS 0x989680 ;  /* 0x009896800000895d */ /* 0x004fea0003900000 */
[----:B------:R-:W2:Y:S02]  /*24d0*/  @!P0 SYNCS.PHASECHK.TRANS64 P0, [R0+URZ], R2 ;  /* 0x00000002000085a7 */ /* 0x000ea400080010ff */
[----:B--2---:R-:W-:Y:S05]  /*24e0*/  @P0 EXIT ;  /* 0x000000000000094d */ /* 0x004fea0003800000 */
[----:B------:R-:W-:Y:S05]  /*24f0*/  BRA `(.L_x_39) ;  /* 0xfffffffc00ec7947 */ /* 0x000fea000383ffff */
.L_x_17:
[----:B------:R-:W-:-:S04]  /*2500*/  UISETP.NE.AND UP1, UPT, UR37, URZ, UPT ;  /* 0x000000ff2500728c */ /* 0x000fc8000bf25270 */
[----:B------:R-:W-:-:S09]  /*2510*/  UISETP.NE.OR UP1, UPT, UR8, 0x1, UP1 ;  /* 0x000000010800788c */ /* 0x000fd20008f25670 */
[----:B------:R-:W-:Y:S05]  /*2520*/  BRA.U UP1, `(.L_x_40) ;  /* 0x0000000501487547 */ /* 0x000fea000b800000 */
[----:B------:R-:W-:Y:S01]  /*2530*/  ISETP.NE.AND P2, PT, R2, RZ, PT ;  /* 0x000000ff0200720c */ /* 0x000fe20003f45270 */
[----:B------:R-:W-:Y:S01]  /*2540*/  IMAD.MOV.U32 R12, RZ, RZ, 0x1 ;  /* 0x00000001ff0c7424 */ /* 0x000fe200078e00ff */
[----:B------:R-:W-:Y:S02]  /*2550*/  CS2R R10, SRZ ;  /* 0x00000000000a7805 */ /* 0x000fe4000001ff00 */
[----:B------:R-:W-:Y:S01]  /*2560*/  CS2R R8, SRZ ;  /* 0x0000000000087805 */ /* 0x000fe2000001ff00 */
[----:B------:R-:W-:Y:S01]  /*2570*/  UMOV UR4, 0x400 ;  /* 0x0000040000047882 */ /* 0x000fe20000000000 */
[----:B------:R-:W-:Y:S01]  /*2580*/  UMOV UR6, URZ ;  /* 0x000000ff00067c82 */ /* 0x000fe20008000000 */
[----:B------:R-:W-:-:S12]  /*2590*/  ULEA UR37, UR37, UR4, 0x18 ;  /* 0x0000000425257291 */ /* 0x000fd8000f8ec0ff */
.L_x_44:
[----:B------:R-:W-:Y:S02]  /*25a0*/  LEA R0, R8, UR37, 0x3 ;  /* 0x0000002508007c11 */ /* 0x000fe4000f8e18ff */
[----:B------:R-:W-:-:S03]  /*25b0*/  SHF.L.U32 R4, R9, 0x1f, RZ ;  /* 0x0000001f09047819 */ /* 0x000fc600000006ff */
[----:B------:R-:W-:Y:S01]  /*25c0*/  VIADD R5, R0, 0x100 ;  /* 0x0000010000057836 */ /* 0x000fe20000000000 */
[----:B------:R-:W1:Y:S02]  /*25d0*/  SYNCS.PHASECHK.TRANS64.TRYWAIT P0, [R0+URZ+0xf0], R4 ;  /* 0x0000f004000075a7 */ /* 0x000e6400080011ff */
[----:B-1----:R-:W-:Y:S05]  /*25e0*/  @!P0 BRA `(.L_x_41) ;  /* 0x0000006800488947 */ /* 0x002fea0003800000 */
.L_x_141:
[----:B------:R-:W-:Y:S01]  /*25f0*/  ULEA UR5, UR6, UR37, 0x3 ;  /* 0x0000002506057291 */ /* 0x000fe2000f8e18ff */
[----:B-1----:R-:W-:Y:S01]  /*2600*/  PRMT R0, RZ, 0x654, R5 ;  /* 0x00000654ff007816 */ /* 0x002fe20000000005 */
[----:B------:R-:W-:Y:S01]  /*2610*/  @!P2 IMAD.MOV.U32 R4, RZ, RZ, 0x10 ;  /* 0x00000010ff04a424 */ /* 0x000fe200078e00ff */
[----:B------:R-:W-:Y:S01]  /*2620*/  SHF.L.U32 R5, R12, 0x1f, RZ ;  /* 0x0000001f0c057819 */ /* 0x000fe200000006ff */
[----:B------:R-:W-:Y:S01]  /*2630*/  UIADD3 UR4, UPT, UPT, UR5, 0x90, URZ ;  /* 0x0000009005047890 */ /* 0x000fe2000fffe0ff */
[----:B------:R1:W-:Y:S05]  /*2640*/  SYNCS.ARRIVE.TRANS64.RED.A1T0 RZ, [R0+URZ], RZ ;  /* 0x000000ff00ff79a7 */ /* 0x0003ea00081004ff */
[----:B------:R-:W-:Y:S01]  /*2650*/  IMAD.U32 R6, RZ, RZ, UR4 ;  /* 0x00000004ff067e24 */ /* 0x000fe2000f8e00ff */
[----:B------:R-:W2:Y:S04]  /*2660*/  SYNCS.PHASECHK.TRANS64.TRYWAIT P0, [UR5+0xa0], R5 ;  /* 0x0000a005ff0075a7 */ /* 0x000ea80008001105 */
[----:B------:R-:W-:Y:S01]  /*2670*/  PRMT R6, R2, 0x654, R6 ;  /* 0x0000065402067816 */ /* 0x000fe20000000006 */
[----:B-12---:R-:W-:Y:S06]  /*2680*/  @!P0 BRA `(.L_x_42) ;  /* 0x0000006800348947 */ /* 0x006fec0003800000 */
.L_x_143:
[----:B------:R-:W-:Y:S01]  /*2690*/  ULEA UR4, UR6, UR37, 0x4 ;  /* 0x0000002506047291 */ /* 0x000fe2000f8e20ff */
[----:B------:R-:W-:Y:S01]  /*26a0*/  SEL R3, R6, R3, !P2 ;  /* 0x0000000306037207 */ /* 0x000fe20005000000 */
[----:B------:R-:W-:Y:S01]  /*26b0*/  UIADD3 UR5, UPT, UPT, UR5, 0x90, URZ ;  /* 0x0000009005057890 */ /* 0x000fe2000fffe0ff */
[----:B-1----:R-:W-:Y:S01]  /*26c0*/  LEA R0, R11, UR37, 0x3 ;  /* 0x000000250b007c11 */ /* 0x002fe2000f8e18ff */
[----:B------:R-:W-:Y:S01]  /*26d0*/  UIADD3 UR4, UPT, UPT, UR4, 0x120, URZ ;  /* 0x0000012004047890 */ /* 0x000fe2000fffe0ff */
[----:B------:R1:W-:Y:S01]  /*26e0*/  @!P2 SYNCS.ARRIVE.TRANS64.RED RZ, [R3+URZ], R4 ;  /* 0x0000000403ffa9a7 */ /* 0x0003e200080004ff */
[----:B------:R-:W-:Y:S01]  /*26f0*/  UIADD3 UR6, UPT, UPT, UR6, 0x1, URZ ;  /* 0x0000000106067890 */ /* 0x000fe2000fffe0ff */
[----:B------:R-:W-:-:S03]  /*2700*/  VIADD R8, R8, 0x1 ;  /* 0x0000000108087836 */ /* 0x000fc60000000000 */
[----:B------:R-:W-:Y:S02]  /*2710*/  UISETP.NE.AND UP0, UPT, UR6, 0x2, UPT ;  /* 0x000000020600788c */ /* 0x000fe4000bf05270 */
[----:B------:R-:W-:Y:S01]  /*2720*/  ISETP.NE.AND P0, PT, R8, 0x2, PT ;  /* 0x000000020800780c */ /* 0x000fe20003f05270 */
[----:B------:R-:W-:Y:S06]  /*2730*/  UGETNEXTWORKID.BROADCAST [UR4], [UR5] ;  /* 0x00000000040073ca */ /* 0x000fec0008000100 */
[----:B------:R-:W-:Y:S02]  /*2740*/  USEL UR4, URZ, 0x1, UP0 ;  /* 0x00000001ff047887 */ /* 0x000fe40008000000 */
[----:B------:R-:W-:-:S04]  /*2750*/  USEL UR6, UR6, URZ, UP0 ;  /* 0x000000ff06067287 */ /* 0x000fc80008000000 */
[----:B------:R-:W-:Y:S02]  /*2760*/  LOP3.LUT R12, R12, UR4, RZ, 0x3c, !PT ;  /* 0x000000040c0c7c12 */ /* 0x000fe4000f8e3cff */
[----:B-1----:R-:W-:-:S04]  /*2770*/  SHF.L.U32 R4, R10, 0x1f, RZ ;  /* 0x0000001f0a047819 */ /* 0x002fc800000006ff */
[----:B------:R-:W1:Y:S02]  /*2780*/  SYNCS.PHASECHK.TRANS64.TRYWAIT P1, [R0+URZ+0x90], R4 ;  /* 0x00009004000075a7 */ /* 0x000e6400080211ff */
[----:B-1----:R-:W-:Y:S05]  /*2790*/  @!P1 BRA `(.L_x_43) ;  /* 0x0000006800089947 */ /* 0x002fea0003800000 */
.L_x_144:
[C---:B-1----:R-:W-:Y:S01]  /*27a0*/  LEA R4, R11.reuse, UR37, 0x4 ;  /* 0x000000250b047c11 */ /* 0x042fe2000f8e20ff */
[----:B------:R-:W-:Y:S01]  /*27b0*/  VIADD R0, R0, 0xa0 ;  /* 0x000000a000007836 */ /* 0x000fe20000000000 */
[----:B------:R-:W-:Y:S01]  /*27c0*/  SEL R8, R8, RZ, P0 ;  /* 0x000000ff08087207 */ /* 0x000fe20000000000 */
[----:B------:R-:W-:-:S03]  /*27d0*/  VIADD R11, R11, 0x1 ;  /* 0x000000010b0b7836 */ /* 0x000fc60000000000 */
[----:B------:R-:W1:Y:S01]  /*27e0*/  LDS.128 R4, [R4+0x120] ;  /* 0x0001200004047984 */ /* 0x000e620000000c00 */
[----:B------:R-:W-:Y:S02]  /*27f0*/  PRMT R0, RZ, 0x654, R0 ;  /* 0x00000654ff007816 */ /* 0x000fe40000000000 */
[C---:B------:R-:W-:Y:S01]  /*2800*/  ISETP.NE.AND P1, PT, R11.reuse, 0x2, PT ;  /* 0x000000020b00780c */ /* 0x040fe20003f25270 */
[----:B------:R-:W-:Y:S01]  /*2810*/  @!PT LDS RZ, [RZ] ;  /* 0x00000000fffff984 */ /* 0x000fe20000000800 */
[----:B------:R-:W-:Y:S01]  /*2820*/  @!PT LDS RZ, [RZ] ;  /* 0x00000000fffff984 */ /* 0x000fe20000000800 */
[----:B------:R-:W-:Y:S01]  /*2830*/  @!PT LDS RZ, [RZ] ;  /* 0x00000000fffff984 */ /* 0x000fe20000000800 */
[----:B------:R-:W-:Y:S01]  /*2840*/  @!PT LDS RZ, [RZ] ;  /* 0x00000000fffff984 */ /* 0x000fe20000000800 */
[----:B------:R2:W-:Y:S06]  /*2850*/  MEMBAR.ALL.CTA ;  /* 0x0000000000007992 */ /* 0x0005ec0000008000 */
[----:B--2---:R-:W2:Y:S01]  /*2860*/  FENCE.VIEW.ASYNC.S ;  /* 0x00000000000073c6 */ /* 0x004ea20000000000 */
[----:B------:R-:W-:Y:S01]  /*2870*/  SEL R11, R11, RZ, P1 ;  /* 0x000000ff0b0b7207 */ /* 0x000fe20000800000 */
[----:B--2---:R2:W-:Y:S01]  /*2880*/  SYNCS.ARRIVE.TRANS64.RED.A1T0 RZ, [R0+URZ], RZ ;  /* 0x000000ff00ff79a7 */ /* 0x0045e200081004ff */
[----:B-1----:R-:W-:-:S02]  /*2890*/  LOP3.LUT P3, RZ, R6, 0x1, RZ, 0xc0, !PT ;  /* 0x0000000106ff7812 */ /* 0x002fc4000786c0ff */
[----:B------:R-:W-:-:S04]  /*28a0*/  SEL R4, RZ, 0x1, P1 ;  /* 0x00000001ff047807 */ /* 0x000fc80000800000 */
[----:B------:R-:W-:Y:S02]  /*28b0*/  LOP3.LUT R10, R10, R4, RZ, 0x3c, !PT ;  /* 0x000000040a0a7212 */ /* 0x000fe400078e3cff */
[----:B--2---:R-:W-:-:S04]  /*28c0*/  SEL R0, RZ, 0x1, P0 ;  /* 0x00000001ff007807 */ /* 0x004fc80000000000 */
[----:B------:R-:W-:Y:S01]  /*28d0*/  LOP3.LUT R9, R9, R0, RZ, 0x3c, !PT ;  /* 0x0000000009097212 */ /* 0x000fe200078e3cff */
[----:B------:R-:W-:Y:S06]  /*28e0*/  @P3 BRA `(.L_x_44) ;  /* 0xfffffffc002c3947 */ /* 0x000fec000383ffff */
[----:B------:R-:W-:Y:S01]  /*28f0*/  ULEA UR5, UR6, UR37, 0x3 ;  /* 0x0000002506057291 */ /* 0x000fe2000f8e18ff */
[----:B------:R-:W-:-:S08]  /*2900*/  SHF.L.U32 R2, R12, 0x1f, RZ ;  /* 0x0000001f0c027819 */ /* 0x000fd000000006ff */
[----:B------:R-:W1:Y:S02]  /*2910*/  SYNCS.PHASECHK.TRANS64 P0, [UR5+0xa0], R2 ;  /* 0x0000a002ff0075a7 */ /* 0x000e640008001005 */
[----:B-1----:R-:W-:Y:S05]  /*2920*/  @P0 BRA `(.L_x_45) ;  /* 0x0000000000080947 */ /* 0x002fea0003800000 */
[----:B------:R-:W1:Y:S02]  /*2930*/  SYNCS.PHASECHK.TRANS64.TRYWAIT P0, [UR5+0xa0], R2 ;  /* 0x0000a002ff0075a7 */ /* 0x000e640008001105 */
[----:B-1----:R-:W-:Y:S05]  /*2940*/  @!P0 BRA `(.L_x_46) ;  /* 0x0000006400b08947 */ /* 0x002fea0003800000 */
.L_x_45:
[----:B------:R-:W-:-:S04]  /*2950*/  UIADD3 UR4, UPT, UPT, UR6, 0x1, URZ ;  /* 0x0000000106047890 */ /* 0x000fc8000fffe0ff */
[----:B------:R-:W-:-:S04]  /*2960*/  UISETP.NE.AND UP0, UPT, UR4, 0x2, UPT ;  /* 0x000000020400788c */ /* 0x000fc8000bf05270 */
[----:B------:R-:W-:Y:S02]  /*2970*/  USEL UR7, URZ, 0x1, UP0 ;  /* 0x00000001ff077887 */ /* 0x000fe40008000000 */
[----:B------:R-:W-:-:S04]  /*2980*/  USEL UR4, UR4, URZ, UP0 ;  /* 0x000000ff04047287 */ /* 0x000fc80008000000 */
[----:B------:R-:W-:Y:S01]  /*2990*/  ULEA UR4, UR4, UR37, 0x3 ;  /* 0x0000002504047291 */ /* 0x000fe2000f8e18ff */
[----:B-1----:R-:W-:-:S04]  /*29a0*/  LOP3.LUT R2, R12, UR7, RZ, 0x3c, !PT ;  /* 0x000000070c027c12 */ /* 0x002fc8000f8e3cff */
[----:B------:R-:W-:-:S04]  /*29b0*/  SHF.L.U32 R0, R2, 0x1f, RZ ;  /* 0x0000001f02007819 */ /* 0x000fc800000006ff */
[----:B------:R-:W1:Y:S02]  /*29c0*/  SYNCS.PHASECHK.TRANS64 P0, [UR4+0xa0], R0 ;  /* 0x0000a000ff0075a7 */ /* 0x000e640008001004 */
[----:B-1----:R-:W-:Y:S05]  /*29d0*/  @P0 EXIT ;  /* 0x000000000000094d */ /* 0x002fea0003800000 */
[----:B------:R-:W-:Y:S02]  /*29e0*/  SHF.L.U32 R2, R2, 0x1f, RZ ;  /* 0x0000001f02027819 */ /* 0x000fe400000006ff */
[----:B------:R-:W-:-:S07]  /*29f0*/  MOV R0, UR4 ;  /* 0x0000000400007c02 */ /* 0x000fce0008000f00 */
.L_x_47:
[----:B-1----:R1:W2:Y:S02]  /*2a00*/  SYNCS.PHASECHK.TRANS64.TRYWAIT P0, [R0+URZ+0xa0], R2 ;  /* 0x0000a002000075a7 */ /* 0x0022a400080011ff */
[----:B--2---:R-:W-:Y:S05]  /*2a10*/  @!P0 NANOSLEEP.SYNCS 0x989680 ;  /* 0x009896800000895d */ /* 0x004fea0003900000 */
[----:B------:R-:W2:Y:S02]  /*2a20*/  @!P0 SYNCS.PHASECHK.TRANS64 P0, [R0+URZ+0xa0], R2 ;  /* 0x0000a002000085a7 */ /* 0x000ea400080010ff */
[----:B--2---:R-:W-:Y:S05]  /*2a30*/  @P0 EXIT ;  /* 0x000000000000094d */ /* 0x004fea0003800000 */
[----:B------:R-:W-:Y:S05]  /*2a40*/  BRA `(.L_x_47) ;  /* 0xfffffffc00ec7947 */ /* 0x000fea000383ffff */
.L_x_40:
[----:B------:R-:W-:-:S09]  /*2a50*/  UISETP.NE.AND UP1, UPT, UR8, URZ, UPT ;  /* 0x000000ff0800728c */ /* 0x000fd2000bf25270 */
[----:B------:R-:W-:Y:S05]  /*2a60*/  BRA.U UP1, `(.L_x_48) ;  /* 0x0000000d01b47547 */ /* 0x000fea000b800000 */
[----:B------:R-:W-:Y:S01]  /*2a70*/  UMOV UR4, 0x40 ;  /* 0x0000004000047882 */ /* 0x000fe20000000000 */
[----:B------:R-:W-:Y:S01]  /*2a80*/  NOP ;  /* 0x0000000000007918 */ /* 0x000fe20000000000 */
[----:B------:R-:W-:Y:S01]  /*2a90*/  ULEA UR4, UR37, UR4, 0x18 ;  /* 0x0000000425047291 */ /* 0x000fe2000f8ec0ff */
[----:B------:R-:W-:Y:S02]  /*2aa0*/  UMOV UR5, 0x400 ;  /* 0x0000040000057882 */ /* 0x000fe40000000000 */
[----:B------:R-:W-:-:S06]  /*2ab0*/  ULEA UR37, UR37, UR5, 0x18 ;  /* 0x0000000525257291 */ /* 0x000fcc000f8ec0ff */
[----:B------:R-:W1:Y:S02]  /*2ac0*/  LDS.U8 R0, [UR4+0x1c] ;  /* 0x00001c04ff007984 */ /* 0x000e640008000000 */
[----:B-1----:R-:W-:-:S13]  /*2ad0*/  ISETP.NE.AND P0, PT, R0, RZ, PT ;  /* 0x000000ff0000720c */ /* 0x002fda0003f05270 */
[----:B------:R-:W-:Y:S05]  /*2ae0*/  @P0 BRA `(.L_x_49) ;  /* 0x0000000000580947 */ /* 0x000fea0003800000 */
[----:B------:R-:W-:-:S13]  /*2af0*/  ELECT P0, URZ, PT ;  /* 0x0000000000ff782f */ /* 0x000fda0003800000 */
[----:B------:R-:W-:Y:S05]  /*2b00*/  @!P0 BRA `(.L_x_50) ;  /* 0x0000000000608947 */ /* 0x000fea0003800000 */
[----:B------:R-:W-:Y:S01]  /*2b10*/  UMOV UR5, 0x10 ;  /* 0x0000001000057882 */ /* 0x000fe20000000000 */
[----:B------:R-:W-:Y:S01]  /*2b20*/  HFMA2 R0, -RZ, RZ, 0, 5.9604644775390625e-08 ;  /* 0x00000001ff007431 */ /* 0x000fe200000001ff */
[----:B------:R-:W-:-:S03]  /*2b30*/  MOV R2, 0xffff ;  /* 0x0000ffff00027802 */ /* 0x000fc60000000f00 */
[----:B------:R-:W-:Y:S04]  /*2b40*/  DEPBAR.LE SB1, 0x36 ;  /* 0x00009d800000791a */ /* 0x000fe80000000000 */
[----:B------:R-:W1:Y:S02]  /*2b50*/  UTCATOMSWS.FIND_AND_SET.ALIGN UP0, UR5, UR5 ;  /* 0x00000005000575e3 */ /* 0x000e640008000800 */
[----:B-1----:R-:W-:Y:S01]  /*2b60*/  MOV R3, UR5 ;  /* 0x0000000500037c02 */ /* 0x002fe20008000f00 */
[----:B------:R-:W-:Y:S06]  /*2b70*/  BRA.U UP0, `(.L_x_51) ;  /* 0x0000000100187547 */ /* 0x000fec000b800000 */
.L_x_52:
[----:B------:R-:W-:Y:S05]  /*2b80*/  NANOSLEEP 0x64 ;  /* 0x000000640000795d */ /* 0x000fea0003800000 */
[----:B------:R-:W-:-:S05]  /*2b90*/  UMOV UR5, 0x10 ;  /* 0x0000001000057882 */ /* 0x000fca0000000000 */
[----:B------:R-:W-:Y:S04]  /*2ba0*/  DEPBAR.LE SB1, 0x36 ;  /* 0x00009d800000791a */ /* 0x000fe80000000000 */
[----:B------:R-:W1:Y:S02]  /*2bb0*/  UTCATOMSWS.FIND_AND_SET.ALIGN UP0, UR5, UR5 ;  /* 0x00000005000575e3 */ /* 0x000e640008000800 */
[----:B-1----:R-:W-:Y:S01]  /*2bc0*/  MOV R3, UR5 ;  /* 0x0000000500037c02 */ /* 0x002fe20008000f00 */
[----:B------:R-:W-:Y:S05]  /*2bd0*/  BRA.U !UP0, `(.L_x_52) ;  /* 0xfffffffd08e87547 */ /* 0x000fea000b83ffff */
.L_x_51:
[-C--:B------:R-:W-:Y:S02]  /*2be0*/  SHF.L.U32 R2, R2, R3.reuse, RZ ;  /* 0x0000000302027219 */ /* 0x080fe400000006ff */
[----:B------:R-:W-:Y:S01]  /*2bf0*/  SHF.L.U32 R0, R0, R3, RZ ;  /* 0x0000000300007219 */ /* 0x000fe200000006ff */
[----:B------:R-:W-:Y:S02]  /*2c00*/  IMAD.SHL.U32 R3, R3, 0x20, RZ ;  /* 0x0000002003037824 */ /* 0x000fe400078e00ff */
[----:B------:R1:W-:Y:S04]  /*2c10*/  ATOMS.OR RZ, [UR4+0x14], R2 ;  /* 0x00001402ffff798c */ /* 0x0003e8000b000004 */
[----:B------:R1:W-:Y:S04]  /*2c20*/  ATOMS.OR RZ, [UR4+0x18], R0 ;  /* 0x00001800ffff798c */ /* 0x0003e8000b000004 */
[----:B------:R1:W-:Y:S01]  /*2c30*/  STS [UR37+0x140], R3 ;  /* 0x00014003ff007988 */ /* 0x0003e20008000825 */
[----:B------:R-:W-:Y:S05]  /*2c40*/  BRA `(.L_x_50) ;  /* 0x0000000000107947 */ /* 0x000fea0003800000 */
.L_x_49:
[----:B------:R-:W-:Y:S02]  /*2c50*/  MOV R0, 0xffffffff ;  /* 0xffffffff00007802 */ /* 0x000fe40000000f00 */
[----:B------:R-:W-:-:S03]  /*2c60*/  MOV R2, 0x2c90 ;  /* 0x00002c9000027802 */ /* 0x000fc60000000f00 */
[----:B------:R1:W-:Y:S04]  /*2c70*/  STS [UR37+0x140], R0 ;  /* 0x00014000ff007988 */ /* 0x0003e80008000825 */
[----:B-1-3-5:R-:W-:Y:S05]  /*2c80*/  CALL.REL.NOINC `($__internal_1_$__cuda_sm10x_tcgen05_guardrail_trap_phase_invalid_during_alloc) ;  /* 0x0000006800f87944 */ /* 0x02afea0003c00000 */
.L_x_50:
[----:B------:R-:W-:Y:S05]  /*2c90*/  WARPSYNC.ALL ;  /* 0x0000000000007948 */ /* 0x000fea0003800000 */
[----:B------:R-:W2:Y:S01]  /*2ca0*/  S2UR UR5, SR_CgaCtaId ;  /* 0x00000000000579c3 */ /* 0x000ea20000008800 */
[----:B------:R-:W-:Y:S01]  /*2cb0*/  UMOV UR4, 0x400 ;  /* 0x0000040000047882 */ /* 0x000fe20000000000 */
[----:B------:R-:W-:-:S06]  /*2cc0*/  NOP ;  /* 0x0000000000007918 */ /* 0x000fcc0000000000 */
[----:B------:R-:W-:Y:S06]  /*2cd0*/  BAR.ARV 0x6, 0xa0 ;  /* 0x0182800000007b1d */ /* 0x000fec0000002000 */
[----:B------:R-:W4:Y:S01]  /*2ce0*/  LDCU UR7, c[0x0][0x38c] ;  /* 0x00007180ff0777ac */ /* 0x000f220008000800 */
[----:B------:R-:W-:Y:S01]  /*2cf0*/  IMAD.MOV.U32 R11, RZ, RZ, 0x1 ;  /* 0x00000001ff0b7424 */ /* 0x000fe200078e00ff */
[----:B------:R-:W-:Y:S01]  /*2d00*/  CS2R R8, SRZ ;  /* 0x0000000000087805 */ /* 0x000fe2000001ff00 */
[----:B------:R-:W-:Y:S01]  /*2d10*/  IMAD.MOV.U32 R10, RZ, RZ, RZ ;  /* 0x000000ffff0a7224 */ /* 0x000fe200078e00ff */
[----:B------:R-:W3:Y:S01]  /*2d20*/  LDCU UR6, c[0x0][0x38c] ;  /* 0x00007180ff0677ac */ /* 0x000ee20008000800 */
[----:B------:R-:W-:Y:S01]  /*2d30*/  UMOV UR15, URZ ;  /* 0x000000ff000f7c82 */ /* 0x000fe20008000000 */
[----:B------:R-:W-:Y:S01]  /*2d40*/  UMOV UR14, URZ ;  /* 0x000000ff000e7c82 */ /* 0x000fe20008000000 */
[----:B--2---:R-:W-:Y:S01]  /*2d50*/  ULEA UR5, UR5, UR4, 0x18 ;  /* 0x0000000405057291 */ /* 0x004fe2000f8ec0ff */
[----:B------:R-:W-:Y:S01]  /*2d60*/  UMOV UR24, 0x0 ;  /* 0x0000000000187882 */ /* 0x000fe20000000000 */
[----:B------:R-:W-:-:S02]  /*2d70*/  UMOV UR25, 0x8200010 ;  /* 0x0820001000197882 */ /* 0x000fc40000000000 */
[----:B------:R-:W-:Y:S02]  /*2d80*/  UIADD3 UR10, UPT, UPT, UR5, 0x8400, URZ ;  /* 0x00008400050a7890 */ /* 0x000fe4000fffe0ff */
[----:B------:R-:W-:Y:S02]  /*2d90*/  UIADD3 UR11, UPT, UPT, UR5, 0x18400, URZ ;  /* 0x00018400050b7890 */ /* 0x000fe4000fffe0ff */
[----:B----4-:R-:W-:Y:S01]  /*2da0*/  UIADD3 UR7, UPT, UPT, UR7, 0x3f, URZ ;  /* 0x0000003f07077890 */ /* 0x010fe2000fffe0ff */
[----:B-1----:R-:W1:Y:S01]  /*2db0*/  LDS R0, [UR5+0x140] ;  /* 0x00014005ff007984 */ /* 0x002e620008000800 */
[----:B------:R-:W-:Y:S02]  /*2dc0*/  USHF.R.U32.HI UR10, URZ, 0x4, UR10 ;  /* 0x00000004ff0a7899 */ /* 0x000fe4000801160a */
[----:B------:R-:W-:Y:S02]  /*2dd0*/  USHF.R.S32.HI UR4, URZ, 0x1f, UR7 ;  /* 0x0000001fff047899 */ /* 0x000fe40008011407 */
[----:B------:R-:W-:-:S02]  /*2de0*/  USHF.R.U32.HI UR11, URZ, 0x4, UR11 ;  /* 0x00000004ff0b7899 */ /* 0x000fc4000801160b */
[----:B------:R-:W-:Y:S02]  /*2df0*/  ULEA.HI UR4, UR4, UR7, URZ, 0x6 ;  /* 0x0000000704047291 */ /* 0x000fe4000f8f30ff */
[----:B------:R-:W-:Y:S02]  /*2e00*/  ULOP3.LUT UR10, UR10, 0x3fff, URZ, 0xc0, !UPT ;  /* 0x00003fff0a0a7892 */ /* 0x000fe4000f8ec0ff */
[----:B------:R-:W-:Y:S02]  /*2e10*/  USHF.R.S32.HI UR4, URZ, 0x6, UR4 ;  /* 0x00000006ff047899 */ /* 0x000fe40008011404 */
[----:B------:R-:W-:Y:S02]  /*2e20*/  ULOP3.LUT UR11, UR11, 0x3fff, URZ, 0xc0, !UPT ;  /* 0x00003fff0b0b7892 */ /* 0x000fe4000f8ec0ff */
[----:B------:R-:W-:Y:S01]  /*2e30*/  UISETP.LT.AND UP0, UPT, UR4, 0x1, UPT ;  /* 0x000000010400788c */ /* 0x000fe2000bf01270 */
[----:B------:R-:W-:Y:S01]  /*2e40*/  UMOV UR22, 0x0 ;  /* 0x0000000000167882 */ /* 0x000fe20000000000 */
[----:B------:R-:W-:-:S02]  /*2e50*/  UMOV UR23, 0x8200010 ;  /* 0x0820001000177882 */ /* 0x000fc40000000000 */
[----:B------:R-:W-:Y:S02]  /*2e60*/  USEL UR9, UR4, 0x1, !UP0 ;  /* 0x0000000104097887 */ /* 0x000fe4000c000000 */
[----:B------:R-:W-:Y:S02]  /*2e70*/  ULOP3.LUT UR10, UR10, 0x10000, URZ, 0xfc, !UPT ;  /* 0x000100000a0a7892 */ /* 0x000fe4000f8efcff */
[----:B------:R-:W-:Y:S02]  /*2e80*/  ULOP3.LUT UR11, UR11, 0x10000, URZ, 0xfc, !UPT ;  /* 0x000100000b0b7892 */ /* 0x000fe4000f8efcff */
[----:B------:R-:W-:Y:S02]  /*2e90*/  UIADD3 UR9, UPT, UPT, -UR9, URZ, URZ ;  /* 0x000000ff09097290 */ /* 0x000fe4000fffe1ff */
[----:B---3--:R-:W-:Y:S01]  /*2ea0*/  UISETP.GE.AND UP3, UPT, UR6, 0x1, UPT ;  /* 0x000000010600788c */ /* 0x008fe2000bf66270 */
[----:B------:R-:W-:Y:S01]  /*2eb0*/  UMOV UR20, 0x0 ;  /* 0x0000000000147882 */ /* 0x000fe20000000000 */
[----:B------:R-:W-:Y:S01]  /*2ec0*/  UMOV UR21, 0x8200010 ;  /* 0x0820001000157882 */ /* 0x000fe20000000000 */
[----:B------:R-:W-:Y:S01]  /*2ed0*/  UMOV UR18, 0x0 ;  /* 0x0000000000127882 */ /* 0x000fe20000000000 */
[----:B------:R-:W-:Y:S01]  /*2ee0*/  UMOV UR19, 0x8200010 ;  /* 0x0820001000137882 */ /* 0x000fe20000000000 */
[----:B-1----:R-:W-:-:S15]  /*2ef0*/  R2UR UR16, R0 ;  /* 0x00000000001072ca */ /* 0x002fde00000e0000 */
.L_x_59:
[----:B------:R-:W-:Y:S02]  /*2f00*/  LEA R0, R10, UR5, 0x3 ;  /* 0x000000050a007c11 */ /* 0x000fe4000f8e18ff */
[----:B------:R-:W-:Y:S02]  /*2f10*/  SHF.L.U32 R2, R9, 0x1f, RZ ;  /* 0x0000001f09027819 */ /* 0x000fe400000006ff */
[----:B------:R-:W-:Y:S01]  /*2f20*/  PLOP3.LUT P0, PT, PT, PT, UP3, 0x80, 0x8 ;  /* 0x000000000008781c */ /* 0x000fe20003f0f038 */
[----:B------:R-:W-:Y:S01]  /*2f30*/  VIADD R3, R0, 0xa0 ;  /* 0x000000a000037836 */ /* 0x000fe20000000000 */
[----:B-1----:R-:W1:Y:S02]  /*2f40*/  SYNCS.PHASECHK.TRANS64.TRYWAIT P1, [R0+URZ+0x90], R2 ;  /* 0x00009002000075a7 */ /* 0x002e6400080211ff */
[----:B-1-3--:R-:W-:Y:S09]  /*2f50*/  @!P1 BRA `(.L_x_53) ;  /* 0x0000006000449947 */ /* 0x00aff20003800000 */
.L_x_146:
[----:B------:R-:W-:Y:S01]  /*2f60*/  LEA R4, R10, UR5, 0x4 ;  /* 0x000000050a047c11 */ /* 0x000fe2000f8e20ff */
[----:B------:R-:W-:Y:S01]  /*2f70*/  @UP3 ULEA UR6, UR14, UR5, 0x3 ;  /* 0x000000050e063291 */ /* 0x000fe2000f8e18ff */
[----:B------:R-:W-:Y:S01]  /*2f80*/  PLOP3.LUT P2, PT, PT, PT, PT, 0x80, 0x8 ;  /* 0x000000000008781c */ /* 0x000fe20003f4f070 */
[----:B------:R-:W-:Y:S01]  /*2f90*/  ULEA UR7, UR15, UR5, 0x3 ;  /* 0x000000050f077291 */ /* 0x000fe2000f8e18ff */
[----:B------:R-:W-:Y:S01]  /*2fa0*/  PRMT R3, RZ, 0x654, R3 ;  /* 0x00000654ff037816 */ /* 0x000fe20000000003 */
[----:B------:R-:W-:Y:S01]  /*2fb0*/  ULEA UR8, UR15, UR16, 0x7 ;  /* 0x000000100f087291 */ /* 0x000fe2000f8e38ff */
[----:B------:R-:W2:Y:S01]  /*2fc0*/  LDS.128 R4, [R4+0x120] ;  /* 0x0001200004047984 */ /* 0x000ea20000000c00 */
[----:B-1----:R-:W-:Y:S02]  /*2fd0*/  @P0 SHF.L.U32 R2, R8, 0x1f, RZ ;  /* 0x0000001f08020819 */ /* 0x002fe400000006ff */
[----:B------:R-:W-:Y:S01]  /*2fe0*/  SHF.L.U32 R0, R11, 0x1f, RZ ;  /* 0x0000001f0b007819 */ /* 0x000fe200000006ff */
[----:B------:R-:W-:Y:S01]  /*2ff0*/  @!PT LDS RZ, [RZ] ;  /* 0x00000000fffff984 */ /* 0x000fe20000000800 */
[----:B------:R-:W-:Y:S01]  /*3000*/  @!PT LDS RZ, [RZ] ;  /* 0x00000000fffff984 */ /* 0x000fe20000000800 */
[----:B------:R-:W-:Y:S01]  /*3010*/  @!PT LDS RZ, [RZ] ;  /* 0x00000000fffff984 */ /* 0x000fe20000000800 */
[----:B------:R-:W-:Y:S01]  /*3020*/  @!PT LDS RZ, [RZ] ;  /* 0x00000000fffff984 */ /* 0x000fe20000000800 */
[----:B------:R1:W-:Y:S06]  /*3030*/  MEMBAR.ALL.CTA ;  /* 0x0000000000007992 */ /* 0x0003ec0000008000 */
[----:B-1----:R-:W1:Y:S02]  /*3040*/  FENCE.VIEW.ASYNC.S ;  /* 0x00000000000073c6 */ /* 0x002e640000000000 */
[----:B-1----:R1:W-:Y:S01]  /*3050*/  SYNCS.ARRIVE.TRANS64.RED.A1T0 RZ, [R3+URZ], RZ ;  /* 0x000000ff03ff79a7 */ /* 0x0023e200081004ff */
[----:B------:R1:W3:Y:S01]  /*3060*/  @P0 SYNCS.PHASECHK.TRANS64.TRYWAIT P2, [UR6], R2 ;  /* 0x00000002ff0005a7 */ /* 0x0002e20008041106 */
[----:B--2---:R-:W-:Y:S01]  /*3070*/  LOP3.LUT P1, RZ, R6, 0x1, RZ, 0xc0, !PT ;  /* 0x0000000106ff7812 */ /* 0x004fe2000782c0ff */
[----:B------:R-:W2:Y:S02]  /*3080*/  SYNCS.PHASECHK.TRANS64.TRYWAIT P0, [UR7+0xd0], R0 ;  /* 0x0000d000ff0075a7 */ /* 0x000ea40008001107 */
[----:B-123--:R-:W-:Y:S10]  /*3090*/  @!P0 BRA `(.L_x_54) ;  /* 0x0000006000088947 */ /* 0x00eff40003800000 */
.L_x_148:
[----:B------:R-:W-:Y:S01]  /*30a0*/  IADD3 R10, PT, PT, R10, 0x1, RZ ;  /* 0x000000010a0a7810 */ /* 0x000fe20007ffe0ff */
[----:B------:R-:W-:Y:S06]  /*30b0*/  BRA.U !UP3, `(.L_x_55) ;  /* 0x000000010bc07547 */ /* 0x000fec000b800000 */
[----:B------:R-:W-:Y:S01]  /*30c0*/  UPLOP3.LUT UP4, UPT, UPT, UPT, UPT, 0x40, 0x4 ;  /* 0x000000000004789c */ /* 0x000fe20003f8e870 */
[----:B------:R-:W-:Y:S01]  /*30d0*/  UMOV UR13, UR9 ;  /* 0x00000009000d7c82 */ /* 0x000fe20008000000 */
[----:B------:R-:W-:Y:S01]  /*30e0*/  UMOV UR12, UR4 ;  /* 0x00000004000c7c82 */ /* 0x000fe20008000000 */
[----:B------:R-:W-:-:S08]  /*30f0*/  UMOV UR17, UR14 ;  /* 0x0000000e00117c82 */ /* 0x000fd00008000000 */
.L_x_58:
[----:B------:R-:W-:Y:S02]  /*3100*/  UIADD3 UR13, UPT, UPT, UR13, 0x1, URZ ;  /* 0x000000010d0d7890 */ /* 0x000fe4000fffe0ff */
[----:B--2---:R-:W-:Y:S02]  /*3110*/  ULEA UR6, UR17, UR5, 0x3 ;  /* 0x0000000511067291 */ /* 0x004fe4000f8e18ff */
[----:B------:R-:W-:Y:S01]  /*3120*/  UISETP.NE.AND UP0, UPT, UR13, URZ, UPT ;  /* 0x000000ff0d00728c */ /* 0x000fe2000bf05270 */
[----:B---3--:R-:W-:Y:S10]  /*3130*/  @P2 BRA `(.L_x_56) ;  /* 0x00000000000c2947 */ /* 0x008ff40003800000 */
[----:B-1----:R-:W-:Y:S04]  /*3140*/  SHF.L.U32 R2, R8, 0x1f, RZ ;  /* 0x0000001f08027819 */ /* 0x002fe800000006ff */
[----:B------:R-:W1:Y:S02]  /*3150*/  SYNCS.PHASECHK.TRANS64.TRYWAIT P0, [UR6], R2 ;  /* 0x00000002ff0075a7 */ /* 0x000e640008001106 */
[----:B-1----:R-:W-:Y:S05]  /*3160*/  @!P0 BRA `(.L_x_57) ;  /* 0x0000005c00ec8947 */ /* 0x002fea0003800000 */
.L_x_56:
[----:B------:R-:W-:Y:S01]  /*3170*/  UISETP.NE.AND UP1, UPT, UR12, 0x1, UPT ;  /* 0x000000010c00788c */ /* 0x000fe2000bf25270 */
[----:B------:R-:W-:Y:S01]  /*3180*/  PLOP3.LUT P2, PT, PT, PT, PT, 0x80, 0x8 ;  /* 0x000000000008781c */ /* 0x000fe20003f4f070 */
[----:B------:R-:W-:Y:S02]  /*3190*/  UIADD3 UR14, UPT, UPT, UR17, 0x1, URZ ;  /* 0x00000001110e7890 */ /* 0x000fe4000fffe0ff */
[----:B------:R-:W-:Y:S02]  /*31a0*/  ULEA UR28, UR17, UR11, 0xa ;  /* 0x0000000b111c7291 */ /* 0x000fe4000f8e50ff */
[----:B------:R-:W-:Y:S01]  /*31b0*/  UISETP.NE.AND UP2, UPT, UR14, 0x4, UPT ;  /* 0x000000040e00788c */ /* 0x000fe2000bf45270 */
[----:B------:R-:W-:Y:S01]  /*31c0*/  PLOP3.LUT P0, PT, PT, PT, UP1, 0x80, 0x8 ;  /* 0x000000000008781c */ /* 0x000fe20003f0f018 */
[----:B------:R-:W-:Y:S02]  /*31d0*/  UIADD3 UR40, UPT, UPT, UR28, 0x2, URZ ;  /* 0x000000021c287890 */ /* 0x000fe4000fffe0ff */
[----:B------:R-:W-:Y:S02]  /*31e0*/  USEL UR27, URZ, 0x1, UP2 ;  /* 0x00000001ff1b7887 */ /* 0x000fe40009000000 */
[----:B------:R-:W-:Y:S02]  /*31f0*/  USEL UR14, UR14, URZ, UP2 ;  /* 0x000000ff0e0e7287 */ /* 0x000fe40009000000 */
[----:B------:R-:W-:Y:S02]  /*3200*/  UIADD3 UR36, UPT, UPT, UR28, 0x4, URZ ;  /* 0x000000041c247890 */ /* 0x000fe4000fffe0ff */
[----:B------:R-:W-:Y:S01]  /*3210*/  @UP1 ULEA UR26, UR14, UR5, 0x3 ;  /* 0x000000050e1a1291 */ /* 0x000fe2000f8e18ff */
[----:B------:R-:W-:Y:S01]  /*3220*/  LOP3.LUT R8, R8, UR27, RZ, 0x3c, !PT ;  /* 0x0000001b08087c12 */ /* 0x000fe2000f8e3cff */
[----:B------:R-:W-:Y:S02]  /*3230*/  UIADD3 UR32, UPT, UPT, UR28, 0x6, URZ ;  /* 0x000000061c207890 */ /* 0x000fe4000fffe0ff */
[----:B------:R-:W-:Y:S01]  /*3240*/  UIADD3 UR6, UPT, UPT, UR6, 0x20, URZ ;  /* 0x0000002006067890 */ /* 0x000fe2000fffe0ff */
[----:B-1----:R-:W-:Y:S01]  /*3250*/  @P0 SHF.L.U32 R0, R8, 0x1f, RZ ;  /* 0x0000001f08000819 */ /* 0x002fe200000006ff */
[----:B------:R-:W-:Y:S01]  /*3260*/  UIADD3 UR12, UPT, UPT, UR12, -0x1, URZ ;  /* 0xffffffff0c0c7890 */ /* 0x000fe2000fffe0ff */
[----:B------:R-:W-:Y:S02]  /*3270*/  UMOV UR29, 0x40004040 ;  /* 0x40004040001d7882 */ /* 0x000fe40000000000 */
[----:B------:R2:W3:Y:S01]  /*3280*/  @P0 SYNCS.PHASECHK.TRANS64.TRYWAIT P2, [UR26], R0 ;  /* 0x00000000ff0005a7 */ /* 0x0004e2000804111a */
[----:B------:R-:W-:Y:S01]  /*3290*/  ULEA UR26, UR17, UR10, 0xa ;  /* 0x0000000a111a7291 */ /* 0x000fe2000f8e50ff */
[----:B------:R-:W-:Y:S01]  /*32a0*/  UMOV UR27, 0x40004040 ;  /* 0x40004040001b7882 */ /* 0x000fe20000000000 */
[----:B------:R-:W-:Y:S02]  /*32b0*/  UMOV UR41, 0x40004040 ;  /* 0x4000404000297882 */ /* 0x000fe40000000000 */
[----:B------:R-:W-:Y:S02]  /*32c0*/  UIADD3 UR38, UPT, UPT, UR26, 0x2, URZ ;  /* 0x000000021a267890 */ /* 0x000fe4000fffe0ff */
[----:B------:R-:W-:Y:S02]  /*32d0*/  UIADD3 UR34, UPT, UPT, UR26, 0x4, URZ ;  /* 0x000000041a227890 */ /* 0x000fe4000fffe0ff */
[----:B------:R-:W-:Y:S01]  /*32e0*/  UIADD3 UR30, UPT, UPT, UR26, 0x6, URZ ;  /* 0x000000061a1e7890 */ /* 0x000fe2000fffe0ff */
[----:B------:R2:W-:Y:S01]  /*32f0*/  UTCHMMA gdesc[UR26], gdesc[UR28], tmem[UR8], tmem[UR24], idesc[UR25], UP4 ;  /* 0x00ff181c1a0075ea */ /* 0x0005e2000a000008 */
[----:B------:R-:W-:Y:S01]  /*3300*/  UPLOP3.LUT UP4, UPT, UPT, UPT, UPT, 0x80, 0x8 ;  /* 0x000000000008789c */ /* 0x000fe20003f8f070 */
[----:B------:R-:W-:Y:S01]  /*3310*/  UMOV UR39, 0x40004040 ;  /* 0x4000404000277882 */ /* 0x000fe20000000000 */
[----:B------:R-:W-:Y:S01]  /*3320*/  UMOV UR37, 0x40004040 ;  /* 0x4000404000257882 */ /* 0x000fe20000000000 */
[----:B------:R2:W-:Y:S01]  /*3330*/  UTCHMMA gdesc[UR38], gdesc[UR40], tmem[UR8], tmem[UR22], idesc[UR23], UPT ;  /* 0x00ff1628260075ea */ /* 0x0005e2000b800008 */
[----:B------:R-:W-:Y:S01]  /*3340*/  UMOV UR35, 0x40004040 ;  /* 0x4000404000237882 */ /* 0x000fe20000000000 */
[----:B------:R-:W-:Y:S01]  /*3350*/  UMOV UR33, 0x40004040 ;  /* 0x4000404000217882 */ /* 0x000fe20000000000 */
[----:B------:R-:W-:Y:S01]  /*3360*/  UMOV UR31, 0x40004040 ;  /* 0x40004040001f7882 */ /* 0x000fe20000000000 */
[----:B------:R2:W-:Y:S01]  /*3370*/  UTCHMMA gdesc[UR34], gdesc[UR36], tmem[UR8], tmem[UR20], idesc[UR21], UPT ;  /* 0x00ff1424220075ea */ /* 0x0005e2000b800008 */
[----:B------:R2:W-:Y:S01]  /*3380*/  UTCHMMA gdesc[UR30], gdesc[UR32], tmem[UR8], tmem[UR18], idesc[UR19], UPT ;  /* 0x00ff12201e0075ea */ /* 0x0005e2000b800008 */
[----:B------:R2:W-:Y:S01]  /*3390*/  UTCBAR [UR6], URZ ;  /* 0x000000ff060073e9 */ /* 0x0005e200080000ff */
[----:B------:R-:W-:Y:S01]  /*33a0*/  UMOV UR17, UR14 ;  /* 0x0000000e00117c82 */ /* 0x000fe20008000000 */
[----:B------:R-:W-:Y:S05]  /*33b0*/  BRA.U UP0, `(.L_x_58) ;  /* 0xfffffffd00507547 */ /* 0x000fea000b83ffff */
.L_x_55:
[----:B------:R-:W-:Y:S01]  /*33c0*/  UIADD3 UR15, UPT, UPT, UR15, 0x1, URZ ;  /* 0x000000010f0f7890 */ /* 0x000fe2000fffe0ff */
[C---:B------:R-:W-:Y:S01]  /*33d0*/  ISETP.NE.AND P0, PT, R10.reuse, 0x2, PT ;  /* 0x000000020a00780c */ /* 0x040fe20003f05270 */
[----:B------:R-:W-:Y:S02]  /*33e0*/  UIADD3 UR7, UPT, UPT, UR7, 0xb0, URZ ;  /* 0x000000b007077890 */ /* 0x000fe4000fffe0ff */
[----:B------:R-:W-:Y:S01]  /*33f0*/  UISETP.NE.AND UP0, UPT, UR15, 0x4, UPT ;  /* 0x000000040f00788c */ /* 0x000fe2000bf05270 */
[----:B-12---:R-:W-:Y:S02]  /*3400*/  SEL R0, RZ, 0x1, P0 ;  /* 0x00000001ff007807 */ /* 0x006fe40000000000 */
[----:B------:R-:W-:Y:S01]  /*3410*/  SEL R10, R10, RZ, P0 ;  /* 0x000000ff0a0a7207 */ /* 0x000fe20000000000 */
[----:B------:R-:W-:Y:S01]  /*3420*/  USEL UR6, URZ, 0x1, UP0 ;  /* 0x00000001ff067887 */ /* 0x000fe20008000000 */
[----:B------:R-:W-:Y:S01]  /*3430*/  LOP3.LUT R9, R9, R0, RZ, 0x3c, !PT ;  /* 0x0000000009097212 */ /* 0x000fe200078e3cff */
[----:B------:R-:W-:Y:S01]  /*3440*/  USEL UR15, UR15, URZ, UP0 ;  /* 0x000000ff0f0f7287 */ /* 0x000fe20008000000 */
[----:B------:R1:W-:Y:S03]  /*3450*/  UTCBAR [UR7], URZ ;  /* 0x000000ff070073e9 */ /* 0x0003e600080000ff */
[----:B------:R-:W-:Y:S01]  /*3460*/  LOP3.LUT R11, R11, UR6, RZ, 0x3c, !PT ;  /* 0x000000060b0b7c12 */ /* 0x000fe2000f8e3cff */
[----:B------:R-:W-:Y:S07]  /*3470*/  @P1 BRA `(.L_x_59) ;  /* 0xfffffff800a01947 */ /* 0x000fee000383ffff */
[----:B------:R-:W2:Y:S01]  /*3480*/  S2UR UR4, SR_CgaCtaId ;  /* 0x00000000000479c3 */ /* 0x000ea20000008800 */
[----:B------:R-:W-:Y:S01]  /*3490*/  ELECT P0, URZ, PT ;  /* 0x0000000000ff782f */ /* 0x000fe20003800000 */
[----:B------:R-:W-:Y:S01]  /*34a0*/  IMAD.MOV.U32 R0, RZ, RZ, 0x1 ;  /* 0x00000001ff007424 */ /* 0x000fe200078e00ff */
[----:B------:R-:W-:Y:S01]  /*34b0*/  UIADD3 UR5, UPT, UPT, UR5, 0xd0, URZ ;  /* 0x000000d005057890 */ /* 0x000fe2000fffe0ff */
[----:B------:R-:W-:Y:S01]  /*34c0*/  SHF.L.U32 R2, R11, 0x1f, RZ ;  /* 0x0000001f0b027819 */ /* 0x000fe200000006ff */
[----:B------:R-:W-:-:S03]  /*34d0*/  UMOV UR6, 0x40 ;  /* 0x0000004000067882 */ /* 0x000fc60000000000 */
[----:B------:R-:W-:Y:S01]  /*34e0*/  UVIRTCOUNT.DEALLOC.SMPOOL 0x80 ;  /* 0x000000800000784c */ /* 0x000fe20000000000 */
[----:B--2---:R-:W-:Y:S02]  /*34f0*/  ULEA UR4, UR4, UR6, 0x18 ;  /* 0x0000000604047291 */ /* 0x004fe4000f8ec0ff */
[----:B------:R-:W-:-:S07]  /*3500*/  ULEA UR6, UR15, UR5, 0x3 ;  /* 0x000000050f067291 */ /* 0x000fce000f8e18ff */
[----:B------:R2:W-:Y:S02]  /*3510*/  @P0 STS.U8 [UR4+0x1c], R0 ;  /* 0x00001c00ff000988 */ /* 0x0005e40008000004 */
[----:B------:R-:W4:Y:S02]  /*3520*/  SYNCS.PHASECHK.TRANS64.TRYWAIT P0, [UR6], R2 ;  /* 0x00000002ff0075a7 */ /* 0x000f240008001106 */
[----:B--2-4-:R-:W-:Y:S05]  /*3530*/  @!P0 BRA `(.L_x_60) ;  /* 0x0000005c00108947 */ /* 0x014fea0003800000 */
.L_x_151:
[----:B-1----:R-:W-:-:S04]  /*3540*/  UIADD3 UR7, UPT, UPT, UR15, 0x1, URZ ;  /* 0x000000010f077890 */ /* 0x002fc8000fffe0ff */
[----:B------:R-:W-:-:S04]  /*3550*/  UISETP.NE.AND UP0, UPT, UR7, 0x4, UPT ;  /* 0x000000040700788c */ /* 0x000fc8000bf05270 */
[----:B------:R-:W-:Y:S02]  /*3560*/  USEL UR8, URZ, 0x1, UP0 ;  /* 0x00000001ff087887 */ /* 0x000fe40008000000 */
[----:B------:R-:W-:-:S04]  /*3570*/  USEL UR7, UR7, URZ, UP0 ;  /* 0x000000ff07077287 */ /* 0x000fc80008000000 */
[----:B------:R-:W-:Y:S01]  /*3580*/  ULEA UR6, UR7, UR5, 0x3 ;  /* 0x0000000507067291 */ /* 0x000fe2000f8e18ff */
[----:B--2---:R-:W-:-:S04]  /*3590*/  LOP3.LUT R2, R11, UR8, RZ, 0x3c, !PT ;  /* 0x000000080b027c12 */ /* 0x004fc8000f8e3cff */
[----:B------:R-:W-:-:S04]  /*35a0*/  SHF.L.U32 R3, R2, 0x1f, RZ ;  /* 0x0000001f02037819 */ /* 0x000fc800000006ff */
[----:B------:R-:W1:Y:S02]  /*35b0*/  SYNCS.PHASECHK.TRANS64.TRYWAIT P0, [UR6], R3 ;  /* 0x00000003ff0075a7 */ /* 0x000e640008001106 */
[----:B-1----:R-:W-:Y:S05]  /*35c0*/  @!P0 BRA `(.L_x_61) ;  /* 0x0000005c00048947 */ /* 0x002fea0003800000 */
.L_x_153:
        /* <DEDUP_REMOVED lines=9> */
.L_x_155:
[----:B------:R-:W-:-:S04]  /*3660*/  UIADD3 UR7, UPT, UPT, UR7, 0x1, URZ ;  /* 0x0000000107077890 */ /* 0x000fc8000fffe0ff */
[----:B------:R-:W-:-:S04]  /*3670*/  UISETP.NE.AND UP0, UPT, UR7, 0x4, UPT ;  /* 0x000000040700788c */ /* 0x000fc8000bf05270 */
[----:B------:R-:W-:Y:S02]  /*3680*/  USEL UR6, URZ, 0x1, UP0 ;  /* 0x00000001ff067887 */ /* 0x000fe40008000000 */
[----:B------:R-:W-:-:S04]  /*3690*/  USEL UR7, UR7, URZ, UP0 ;  /* 0x000000ff07077287 */ /* 0x000fc80008000000 */
[----:B------:R-:W-:Y:S01]  /*36a0*/  ULEA UR7, UR7, UR5, 0x3 ;  /* 0x0000000507077291 */ /* 0x000fe2000f8e18ff */
[----:B------:R-:W-:-:S04]  /*36b0*/  LOP3.LUT R2, R2, UR6, RZ, 0x3c, !PT ;  /* 0x0000000602027c12 */ /* 0x000fc8000f8e3cff */
[----:B------:R-:W-:-:S04]  /*36c0*/  SHF.L.U32 R2, R2, 0x1f, RZ ;  /* 0x0000001f02027819 */ /* 0x000fc800000006ff */
[----:B------:R-:W2:Y:S02]  /*36d0*/  SYNCS.PHASECHK.TRANS64.TRYWAIT P0, [UR7], R2 ;  /* 0x00000002ff0075a7 */ /* 0x000ea40008001107 */
[----:B--2---:R-:W-:Y:S05]  /*36e0*/  @!P0 BRA `(.L_x_63) ;  /* 0x0000005800ec8947 */ /* 0x004fea0003800000 */
.L_x_157:
[----:B------:R-:W-:Y:S01]  /*36f0*/  NOP ;  /* 0x0000000000007918 */ /* 0x000fe20000000000 */
[----:B-1----:R-:W1:Y:S01]  /*3700*/  LDS R0, [UR4+0x14] ;  /* 0x00001404ff007984 */ /* 0x002e620008000800 */
[----:B------:R-:W-:Y:S01]  /*3710*/  ULOP3.LUT UR6, UR16, 0xffff, URZ, 0xc0, !UPT ;  /* 0x0000ffff10067892 */ /* 0x000fe2000f8ec0ff */
[----:B------:R-:W-:Y:S01]  /*3720*/  UMOV UR8, 0xffff ;  /* 0x0000ffff00087882 */ /* 0x000fe20000000000 */
[----:B------:R-:W-:Y:S02]  /*3730*/  UMOV UR5, 0x1 ;  /* 0x0000000100057882 */ /* 0x000fe40000000000 */
[----:B------:R-:W-:-:S04]  /*3740*/  USHF.R.U32.HI UR6, URZ, 0x5, UR6 ;  /* 0x00000005ff067899 */ /* 0x000fc80008011606 */
[----:B------:R-:W-:Y:S02]  /*3750*/  USHF.L.U32 UR8, UR8, UR6, URZ ;  /* 0x0000000608087299 */ /* 0x000fe400080006ff */
[----:B------:R-:W-:-:S04]  /*3760*/  USHF.L.U32 UR5, UR5, UR6, URZ ;  /* 0x0000000605057299 */ /* 0x000fc800080006ff */
[----:B-1----:R-:W-:-:S04]  /*3770*/  LOP3.LUT R0, R0, UR8, RZ, 0xc0, !PT ;  /* 0x0000000800007c12 */ /* 0x002fc8000f8ec0ff */
[----:B------:R-:W-:-:S13]  /*3780*/  ISETP.NE.AND P0, PT, R0, UR8, PT ;  /* 0x0000000800007c0c */ /* 0x000fda000bf05270 */
[----:B------:R-:W-:Y:S05]  /*3790*/  @P0 BRA `(.L_x_64) ;  /* 0x0000000000580947 */ /* 0x000fea0003800000 */
[----:B------:R-:W1:Y:S02]  /*37a0*/  LDS R0, [UR4+0x18] ;  /* 0x00001804ff007984 */ /* 0x000e640008000800 */
[----:B-1----:R-:W-:-:S04]  /*37b0*/  LOP3.LUT R0, R0, UR5, RZ, 0xc0, !PT ;  /* 0x0000000500007c12 */ /* 0x002fc8000f8ec0ff */
[----:B------:R-:W-:-:S13]  /*37c0*/  ISETP.NE.AND P0, PT, R0, UR5, PT ;  /* 0x0000000500007c0c */ /* 0x000fda000bf05270 */
[----:B------:R-:W-:Y:S05]  /*37d0*/  @P0 BRA `(.L_x_65) ;  /* 0x00000000003c0947 */ /* 0x000fea0003800000 */
[----:B------:R-:W1:Y:S01]  /*37e0*/  S2R R2, SR_LANEID ;  /* 0x0000000000027919 */ /* 0x000e620000000000 */
[----:B------:R-:W-:Y:S01]  /*37f0*/  ULOP3.LUT UR8, URZ, UR8, URZ, 0x33, !UPT ;  /* 0x00000008ff087292 */ /* 0x000fe2000f8e33ff */
[----:B------:R-:W-:Y:S02]  /*3800*/  VOTEU.ANY UR7, UPT, PT ;  /* 0x0000000000077886 */ /* 0x000fe400038e0100 */
[----:B------:R-:W-:-:S03]  /*3810*/  UFLO.U32 UR7, UR7 ;  /* 0x00000007000772bd */ /* 0x000fc600080e0000 */
[----:B------:R-:W-:-:S04]  /*3820*/  IMAD.U32 R0, RZ, RZ, UR8 ;  /* 0x00000008ff007e24 */ /* 0x000fc8000f8e00ff */
[----:B------:R2:W4:Y:S02]  /*3830*/  REDUX UR6, R0 ;  /* 0x00000000000673c4 */ /* 0x0005240000000000 */
[----:B------:R1:W-:Y:S02]  /*3840*/  UTCATOMSWS.AND URZ, UR8 ;  /* 0x0000000800ff79e3 */ /* 0x0003e40008000000 */
[----:B-1----:R-:W-:Y:S02]  /*3850*/  ISETP.EQ.U32.AND P0, PT, R2, UR7, PT ;  /* 0x0000000702007c0c */ /* 0x002fe4000bf02070 */
[----:B--2---:R-:W-:Y:S02]  /*3860*/  LOP3.LUT R0, RZ, UR5, RZ, 0x33, !PT ;  /* 0x00000005ff007c12 */ /* 0x004fe4000f8e33ff */
[----:B----4-:R-:W-:Y:S02]  /*3870*/  MOV R2, UR6 ;  /* 0x0000000600027c02 */ /* 0x010fe40008000f00 */
[----:B------:R-:W1:Y:S07]  /*3880*/  REDUX UR5, R0 ;  /* 0x00000000000573c4 */ /* 0x000e6e0000000000 */
[----:B------:R2:W-:Y:S01]  /*3890*/  @P0 ATOMS.AND RZ, [UR4+0x14], R2 ;  /* 0x00001402ffff098c */ /* 0x0005e2000a800004 */
[----:B-1----:R-:W-:-:S05]  /*38a0*/  IMAD.U32 R0, RZ, RZ, UR5 ;  /* 0x00000005ff007e24 */ /* 0x002fca000f8e00ff */
[----:B------:R2:W-:Y:S01]  /*38b0*/  @P0 ATOMS.AND RZ, [UR4+0x18], R0 ;  /* 0x00001800ffff098c */ /* 0x0005e2000a800004 */
[----:B------:R-:W-:Y:S05]  /*38c0*/  BRA `(.L_x_66) ;  /* 0x0000000000147947 */ /* 0x000fea0003800000 */
.L_x_65:
[----:B------:R-:W-:Y:S02]  /*38d0*/  MOV R2, 0x38f0 ;  /* 0x000038f000027802 */ /* 0x000fe40000000f00 */
[----:B---3-5:R-:W-:Y:S05]  /*38e0*/  CALL.REL.NOINC `($__internal_0_$__cuda_sm10x_tcgen05_guardrail_trap_col_being_dealloced_not_returned_by_alloc) ;  /* 0x0000005c00d47944 */ /* 0x028fea0003c00000 */
[----:B------:R-:W-:Y:S05]  /*38f0*/  BRA `(.L_x_66) ;  /* 0x0000000000087947 */ /* 0x000fea0003800000 */
.L_x_64:
[----:B------:R-:W-:Y:S02]  /*3900*/  MOV R2, 0x3920 ;  /* 0x0000392000027802 */ /* 0x000fe40000000f00 */
[----:B---3-5:R-:W-:Y:S05]  /*3910*/  CALL.REL.NOINC `($__internal_2_$__cuda_sm10x_tcgen05_guardrail_trap_unallocated_columns_being_dealloced) ;  /* 0x0000005c00e07944 */ /* 0x028fea0003c00000 */
.L_x_66:
[----:B------:R-:W-:Y:S01]  /*3920*/  NOP ;  /* 0x0000000000007918 */ /* 0x000fe20000000000 */
[----:B------:R-:W-:Y:S05]  /*3930*/  EXIT ;  /* 0x000000000000794d */ /* 0x000fea0003800000 */
.L_x_48:
[----:B------:R-:W-:-:S09]  /*3940*/  UISETP.NE.OR UP2, UPT, UR8, 0x3, !UP2 ;  /* 0x000000030800788c */ /* 0x000fd2000d745670 */
[----:B------:R-:W-:Y:S05]  /*3950*/  BRA.U UP2, `(.L_x_67) ;  /* 0x0000001102087547 */ /* 0x000fea000b800000 */
[----:B------:R-:W1:Y:S01]  /*3960*/  LDC R0, c[0x0][0xb30] ;  /* 0x0002cc00ff007b82 */ /* 0x000e620000000800 */
[----:B------:R-:W2:Y:S01]  /*3970*/  LDCU.64 UR8, c[0x0][0x888] ;  /* 0x00011100ff0877ac */ /* 0x000ea20008000a00 */
[----:B------:R-:W-:Y:S02]  /*3980*/  HFMA2 R27, -RZ, RZ, 0, 0 ;  /* 0x00000000ff1b7431 */ /* 0x000fe400000001ff */
[----:B------:R-:W-:Y:S01]  /*3990*/  IMAD.MOV.U32 R29, RZ, RZ, 0x1 ;  /* 0x00000001ff1d7424 */ /* 0x000fe200078e00ff */
[----:B------:R-:W-:Y:S01]  /*39a0*/  MOV R25, 0x2000 ;  /* 0x0000200000197802 */ /* 0x000fe20000000f00 */
[----:B------:R-:W4:Y:S01]  /*39b0*/  LDCU.64 UR4, c[0x0][0x890] ;  /* 0x00011200ff0477ac */ /* 0x000f220008000a00 */
[----:B------:R-:W-:Y:S01]  /*39c0*/  IMAD.MOV.U32 R28, RZ, RZ, RZ ;  /* 0x000000ffff1c7224 */ /* 0x000fe200078e00ff */
[----:B------:R-:W3:Y:S01]  /*39d0*/  LDC R24, c[0x0][0x370] ;  /* 0x0000dc00ff187b82 */ /* 0x000ee20000000800 */
[----:B------:R-:W-:Y:S01]  /*39e0*/  UMOV UR7, 0x400 ;  /* 0x0000040000077882 */ /* 0x000fe20000000000 */
[----:B------:R-:W-:-:S02]  /*39f0*/  UPLOP3.LUT UP1, UPT, UPT, UPT, UPT, 0x40, 0x4 ;  /* 0x000000000004789c */ /* 0x000fc40003f2e870 */
[----:B------:R-:W-:-:S04]  /*3a00*/  ULEA UR7, UR37, UR7, 0x18 ;  /* 0x0000000725077291 */ /* 0x000fc8000f8ec0ff */
[----:B------:R-:W3:Y:S01]  /*3a10*/  LDC R3, c[0x0][0xb0c] ;  /* 0x0002c300ff037b82 */ /* 0x000ee20000000800 */
[----:B------:R-:W-:Y:S02]  /*3a20*/  UIADD3 UR13, UPT, UPT, UR7, 0x58, URZ ;  /* 0x00000058070d7890 */ /* 0x000fe4000fffe0ff */
[----:B--2---:R-:W-:Y:S02]  /*3a30*/  UISETP.NE.U32.AND UP2, UPT, UR8, URZ, UPT ;  /* 0x000000ff0800728c */ /* 0x004fe4000bf45070 */
[----:B------:R-:W-:Y:S02]  /*3a40*/  UIADD3 UR33, UPT, UPT, UR7, 0x40, URZ ;  /* 0x0000004007217890 */ /* 0x000fe4000fffe0ff */
[----:B----4-:R-:W-:Y:S01]  /*3a50*/  UISETP.NE.U32.AND UP3, UPT, UR4, URZ, UPT ;  /* 0x000000ff0400728c */ /* 0x010fe2000bf65070 */
[----:B------:R-:W2:Y:S01]  /*3a60*/  LDC R18, c[0x0][0xb20] ;  /* 0x0002c800ff127b82 */ /* 0x000ea20000000800 */
[----:B-1----:R-:W-:Y:S01]  /*3a70*/  ISETP.NE.AND P1, PT, R0, 0x1, PT ;  /* 0x000000010000780c */ /* 0x002fe20003f25270 */
[----:B------:R-:W-:-:S02]  /*3a80*/  UISETP.NE.AND.EX UP2, UPT, UR9, URZ, UPT, UP2 ;  /* 0x000000ff0900728c */ /* 0x000fc4000bf45320 */
[----:B------:R-:W-:Y:S02]  /*3a90*/  UIADD3 UR25, UPT, UPT, UR7, 0x48, URZ ;  /* 0x0000004807197890 */ /* 0x000fe4000fffe0ff */
[----:B------:R-:W-:Y:S02]  /*3aa0*/  UIADD3 UR17, UPT, UPT, UR7, 0x50, URZ ;  /* 0x0000005007117890 */ /* 0x000fe4000fffe0ff */
[----:B------:R-:W1:Y:S01]  /*3ab0*/  LDC.64 R30, c[0x0][0x348] ;  /* 0x0000d200ff1e7b82 */ /* 0x000e620000000a00 */
[----:B------:R-:W-:Y:S02]  /*3ac0*/  UPRMT UR13, UR37, 0x654, UR13 ;  /* 0x00000654250d7896 */ /* 0x000fe4000800000d */
[----:B------:R-:W-:-:S05]  /*3ad0*/  UISETP.NE.AND.EX UP3, UPT, UR5, URZ, UPT, UP3 ;  /* 0x000000ff0500728c */ /* 0x000fca000bf65330 */
[----:B------:R-:W4:Y:S08]  /*3ae0*/  LDC.64 R16, c[0x0][0xb10] ;  /* 0x0002c400ff107b82 */ /* 0x000f300000000a00 */
[----:B------:R-:W1:Y:S08]  /*3af0*/  LDC.64 R6, c[0x0][0xb18] ;  /* 0x0002c600ff067b82 */ /* 0x000e700000000a00 */
[----:B------:R-:W1:Y:S08]  /*3b00*/  LDC.64 R4, c[0x0][0xb28] ;  /* 0x0002ca00ff047b82 */ /* 0x000e700000000a00 */
[----:B--23--:R-:W1:Y:S02]  /*3b10*/  LDC R19, c[0x0][0x374] ;  /* 0x0000dd00ff137b82 */ /* 0x00ce640000000800 */
.L_x_78:
[C---:B------:R-:W-:Y:S02]  /*3b20*/  LEA R0, R28.reuse, UR7, 0x3 ;  /* 0x000000071c007c11 */ /* 0x040fe4000f8e18ff */
[----:B------:R-:W-:Y:S02]  /*3b30*/  SHF.L.U32 R2, R27, 0x1f, RZ ;  /* 0x0000001f1b027819 */ /* 0x000fe400000006ff */
[----:B------:R-:W-:Y:S02]  /*3b40*/  LEA R20, R28, UR7, 0x4 ;  /* 0x000000071c147c11 */ /* 0x000fe4000f8e20ff */
[----:B--2---:R-:W2:Y:S02]  /*3b50*/  SYNCS.PHASECHK.TRANS64.TRYWAIT P0, [R0+URZ+0x90], R2 ;  /* 0x00009002000075a7 */ /* 0x004ea400080011ff */
[----:B--2---:R-:W-:Y:S05]  /*3b60*/  @!P0 BRA `(.L_x_68) ;  /* 0x0000005400e48947 */ /* 0x004fea0003800000 */
.L_x_158:
[----:B------:R-:W-:Y:S01]  /*3b70*/  ISETP.GE.AND P0, PT, R40, 0x1, PT ;  /* 0x000000012800780c */ /* 0x000fe20003f06270 */
[----:B------:R-:W3:Y:S01]  /*3b80*/  LDS.128 R20, [R20+0x120] ;  /* 0x0001200014147984 */ /* 0x000ee20000000c00 */
[----:B--2---:R-:W-:Y:S01]  /*3b90*/  VIADD R0, R0, 0xa0 ;  /* 0x000000a000007836 */ /* 0x004fe20000000000 */
[----:B------:R-:W-:Y:S01]  /*3ba0*/  @!PT LDS RZ, [RZ] ;  /* 0x00000000fffff984 */ /* 0x000fe20000000800 */
[----:B------:R-:W-:Y:S01]  /*3bb0*/  @!PT LDS RZ, [RZ] ;  /* 0x00000000fffff984 */ /* 0x000fe20000000800 */
[----:B------:R-:W-:Y:S01]  /*3bc0*/  @!PT LDS RZ, [RZ] ;  /* 0x00000000fffff984 */ /* 0x000fe20000000800 */
[----:B------:R-:W-:Y:S01]  /*3bd0*/  @!PT LDS RZ, [RZ] ;  /* 0x00000000fffff984 */ /* 0x000fe20000000800 */
[----:B------:R2:W-:Y:S06]  /*3be0*/  MEMBAR.ALL.CTA ;  /* 0x0000000000007992 */ /* 0x0005ec0000008000 */
[----:B--2---:R-:W2:Y:S01]  /*3bf0*/  FENCE.VIEW.ASYNC.S ;  /* 0x00000000000073c6 */ /* 0x004ea20000000000 */
[----:B------:R-:W-:Y:S04]  /*3c00*/  PRMT R0, RZ, 0x654, R0 ;  /* 0x00000654ff007816 */ /* 0x000fe80000000000 */
[----:B--2---:R2:W-:Y:S01]  /*3c10*/  SYNCS.ARRIVE.TRANS64.RED.A1T0 RZ, [R0+URZ], RZ ;  /* 0x000000ff00ff79a7 */ /* 0x0045e200081004ff */
[----:B---3--:R-:W-:Y:S11]  /*3c20*/  LOP3.LUT P3, RZ, R22, 0x1, RZ, 0xc0, !PT ;  /* 0x0000000116ff7812 */ /* 0x008ff6000786c0ff */
[----:B------:R-:W-:Y:S02]  /*3c30*/  @!UPT UIADD3 URZ, UPT, UPT, URZ, URZ, URZ ;  /* 0x000000fffffff290 */ /* 0x000fe4000fffe0ff */
[----:B------:R-:W-:Y:S02]  /*3c40*/  @P3 MOV R11, R20 ;  /* 0x00000014000b3202 */ /* 0x000fe40000000f00 */
[----:B------:R-:W-:Y:S01]  /*3c50*/  @P3 LOP3.LUT R10, R21, 0xffff, RZ, 0xc0, !PT ;  /* 0x0000ffff150a3812 */ /* 0x000fe200078ec0ff */
[----:B--2---:R-:W-:Y:S06]  /*3c60*/  @!P0 BRA `(.L_x_69) ;  /* 0x0000000000a48947 */ /* 0x004fec0003800000 */
[-C--:B-1----:R-:W-:Y:S01]  /*3c70*/  IMAD.HI.U32 R0, R19, R7.reuse, RZ ;  /* 0x0000000713007227 */ /* 0x082fe200078e00ff */
[----:B------:R-:W-:Y:S02]  /*3c80*/  ISETP.NE.AND P0, PT, R6, 0x1, PT ;  /* 0x000000010600780c */ /* 0x000fe40003f05270 */
[----:B------:R-:W-:Y:S01]  /*3c90*/  ISETP.NE.AND P2, PT, R40, 0x1, PT ;  /* 0x000000012800780c */ /* 0x000fe20003f45270 */
[----:B----4-:R-:W-:Y:S01]  /*3ca0*/  IMAD.HI.U32 R9, R24, R16, RZ ;  /* 0x0000001018097227 */ /* 0x010fe200078e00ff */
[----:B------:R-:W-:Y:S02]  /*3cb0*/  SHF.R.U32.HI R0, RZ, R18, R0 ;  /* 0x00000012ff007219 */ /* 0x000fe40000011600 */
[----:B------:R-:W-:Y:S01]  /*3cc0*/  ISETP.NE.AND P4, PT, R3, 0x1, PT ;  /* 0x000000010300780c */ /* 0x000fe20003f85270 */
[----:B------:R-:W-:Y:S01]  /*3cd0*/  IMAD.HI.U32 R13, R10, R7, RZ ;  /* 0x000000070a0d7227 */ /* 0x000fe200078e00ff */
[----:B------:R-:W-:Y:S02]  /*3ce0*/  SHF.R.U32.HI R9, RZ, R17, R9 ;  /* 0x00000011ff097219 */ /* 0x000fe40000011609 */
[----:B------:R-:W-:Y:S01]  /*3cf0*/  SEL R0, R19, R0, !P0 ;  /* 0x0000000013007207 */ /* 0x000fe20004000000 */
[----:B------:R-:W-:Y:S01]  /*3d00*/  IMAD.HI.U32 R12, R11, R16, RZ ;  /* 0x000000100b0c7227 */ /* 0x000fe200078e00ff */
[----:B------:R-:W-:Y:S03]  /*3d10*/  SEL R9, R24, R9, !P4 ;  /* 0x0000000918097207 */ /* 0x000fe60006000000 */
[-C--:B------:R-:W-:Y:S01]  /*3d20*/  IMAD.HI.U32 R8, R0, R4.reuse, RZ ;  /* 0x0000000400087227 */ /* 0x080fe200078e00ff */
[----:B------:R-:W-:Y:S03]  /*3d30*/  SHF.R.U32.HI R12, RZ, R17, R12 ;  /* 0x00000011ff0c7219 */ /* 0x000fe6000001160c */
[----:B------:R-:W-:Y:S01]  /*3d40*/  IMAD.HI.U32 R2, R9, R4, RZ ;  /* 0x0000000409027227 */ /* 0x000fe200078e00ff */
[-C--:B------:R-:W-:Y:S02]  /*3d50*/  @P2 SHF.R.U32.HI R0, RZ, R5.reuse, R8 ;  /* 0x00000005ff002219 */ /* 0x080fe40000011608 */
[----:B------:R-:W-:Y:S02]  /*3d60*/  SHF.R.U32.HI R8, RZ, R18, R13 ;  /* 0x00000012ff087219 */ /* 0x000fe4000001160d */
[----:B------:R-:W-:Y:S01]  /*3d70*/  @P2 SHF.R.U32.HI R9, RZ, R5, R2 ;  /* 0x00000005ff092219 */ /* 0x000fe20000011602 */
[----:B------:R-:W-:Y:S01]  /*3d80*/  IMAD R0, R40, R0, RZ ;  /* 0x0000000028007224 */ /* 0x000fe200078e02ff */
[----:B------:R-:W-:Y:S02]  /*3d90*/  SEL R8, R10, R8, !P0 ;  /* 0x000000080a087207 */ /* 0x000fe40004000000 */
[----:B------:R-:W-:Y:S01]  /*3da0*/  SEL R2, R11, R12, !P4 ;  /* 0x0000000c0b027207 */ /* 0x000fe20006000000 */
[----:B------:R-:W-:Y:S01]  /*3db0*/  IMAD R12, R40, R9, RZ ;  /* 0x00000009280c7224 */ /* 0x000fe200078e02ff */
[C---:B------:R-:W-:Y:S01]  /*3dc0*/  ISETP.GE.AND P0, PT, R8.reuse, R0, PT ;  /* 0x000000000800720c */ /* 0x040fe20003f06270 */
[----:B------:R-:W-:Y:S03]  /*3dd0*/  IMAD.HI.U32 R0, R8, R4, RZ ;  /* 0x0000000408007227 */ /* 0x000fe600078e00ff */
[----:B------:R-:W-:Y:S02]  /*3de0*/  ISETP.GE.OR P0, PT, R2, R12, P0 ;  /* 0x0000000c0200720c */ /* 0x000fe40000706670 */
[-C--:B------:R-:W-:Y:S04]  /*3df0*/  SHF.R.U32.HI R0, RZ, R5.reuse, R0 ;  /* 0x00000005ff007219 */ /* 0x080fe80000011600 */
[----:B------:R-:W-:Y:S05]  /*3e00*/  SEL R13, R8, R0, !P2 ;  /* 0x00000000080d7207 */ /* 0x000fea0005000000 */
[----:B------:R-:W-:Y:S02]  /*3e10*/  IMAD.MOV R12, RZ, RZ, -R13 ;  /* 0x000000ffff0c7224 */ /* 0x000fe400078e0a0d */
[----:B------:R-:W-:Y:S04]  /*3e20*/  @!P0 IMAD.HI.U32 R0, R2, R4, RZ ;  /* 0x0000000402008227 */ /* 0x000fe800078e00ff */
[----:B------:R-:W-:Y:S01]  /*3e30*/  IMAD R12, R40, R12, R8 ;  /* 0x0000000c280c7224 */ /* 0x000fe200078e0208 */
[----:B------:R-:W-:Y:S04]  /*3e40*/  @!P0 SHF.R.U32.HI R0, RZ, R5, R0 ;  /* 0x00000005ff008219 */ /* 0x000fe80000011600 */
[----:B------:R-:W-:Y:S04]  /*3e50*/  @!P0 SEL R0, R2, R0, !P2 ;  /* 0x0000000002008207 */ /* 0x000fe80005000000 */
[----:B------:R-:W-:Y:S01]  /*3e60*/  @!P0 IADD3 R13, PT, PT, R13, -R0, RZ ;  /* 0x800000000d0d8210 */ /* 0x000fe20007ffe0ff */
[----:B------:R-:W-:Y:S01]  /*3e70*/  @!P0 IMAD R0, R9, R12, R0 ;  /* 0x0000000c09008224 */ /* 0x000fe200078e0200 */
[----:B------:R-:W-:Y:S01]  /*3e80*/  IADD3 R9, PT, PT, -R8, RZ, RZ ;  /* 0x000000ff08097210 */ /* 0x000fe20007ffe1ff */
[--C-:B------:R-:W-:Y:S02]  /*3e90*/  IMAD.MOV R12, RZ, RZ, -R2.reuse ;  /* 0x000000ffff0c7224 */ /* 0x100fe400078e0a02 */
[----:B------:R-:W-:Y:S02]  /*3ea0*/  @!P0 IMAD R8, R13, R40, R2 ;  /* 0x000000280d088224 */ /* 0x000fe400078e0202 */
[----:B------:R-:W-:Y:S02]  /*3eb0*/  @!P0 IMAD.MOV.U32 R2, RZ, RZ, R0 ;  /* 0x000000ffff028224 */ /* 0x000fe400078e0000 */
[----:B------:R-:W-:Y:S02]  /*3ec0*/  IMAD R11, R3, R12, R11 ;  /* 0x0000000c030b7224 */ /* 0x000fe400078e020b */
[----:B------:R-:W-:Y:S02]  /*3ed0*/  IMAD R10, R6, R9, R10 ;  /* 0x00000009060a7224 */ /* 0x000fe400078e020a */
[----:B------:R-:W-:Y:S02]  /*3ee0*/  IMAD R11, R2, R3, R11 ;  /* 0x00000003020b7224 */ /* 0x000fe400078e020b */
[----:B------:R-:W-:Y:S02]  /*3ef0*/  IMAD R10, R8, R6, R10 ;  /* 0x00000006080a7224 */ /* 0x000fe400078e020a */
.L_x_69:
[----:B------:R-:W-:Y:S05]  /*3f00*/  BRA.U UP1, `(.L_x_70) ;  /* 0x0000000101107547 */ /* 0x000fea000b800000 */
[----:B------:R-:W-:Y:S04]  /*3f10*/  MOV R2, UR6 ;  /* 0x0000000600027c02 */ /* 0x000fe80008000f00 */
[----:B------:R-:W-:Y:S04]  /*3f20*/  SHF.L.U32 R2, R2, 0x1f, RZ ;  /* 0x0000001f02027819 */ /* 0x000fe800000006ff */
[----:B------:R-:W2:Y:S02]  /*3f30*/  SYNCS.PHASECHK.TRANS64.TRYWAIT P0, [UR7+0x88], R2 ;  /* 0x00008802ff0075a7 */ /* 0x000ea40008001107 */
[----:B--2---:R-:W-:Y:S05]  /*3f40*/  @!P0 BRA `(.L_x_71) ;  /* 0x0000005400008947 */ /* 0x004fea0003800000 */
.L_x_70:
[----:B------:R-:W-:Y:S02]  /*3f50*/  R2UR UR35, R15 ;  /* 0x000000000f2372ca */ /* 0x000fe400000e0000 */
[----:B------:R-:W-:Y:S02]  /*3f60*/  R2UR UR34, R14 ;  /* 0x000000000e2272ca */ /* 0x000fe400000e0000 */
[----:B------:R-:W-:Y:S02]  /*3f70*/  ISETP.NE.U32.AND P2, PT, RZ, UR4, PT ;  /* 0x00000004ff007c0c */ /* 0x000fe4000bf45070 */
[----:B------:R-:W-:Y:S02]  /*3f80*/  SHF.L.U32 R14, R29, 0x1f, RZ ;  /* 0x0000001f1d0e7819 */ /* 0x000fe400000006ff */
[----:B------:R-:W-:Y:S05]  /*3f90*/  ISETP.NE.AND.EX P2, PT, RZ, UR5, PT, P2 ;  /* 0x00000005ff007c0c */ /* 0x000fea000bf45320 */
[----:B------:R-:W-:Y:S02]  /*3fa0*/  USHF.L.U32 UR35, UR35, 0x7, URZ ;  /* 0x0000000723237899 */ /* 0x000fe400080006ff */
[----:B------:R-:W-:Y:S01]  /*3fb0*/  USHF.L.U32 UR34, UR34, 0x7, URZ ;  /* 0x0000000722227899 */ /* 0x000fe200080006ff */
[----:B------:R-:W-:Y:S11]  /*3fc0*/  BRA.U !UP3, `(.L_x_72) ;  /* 0x000000010b347547 */ /* 0x000ff6000b800000 */
[----:B------:R-:W-:Y:S01]  /*3fd0*/  UPLOP3.LUT UP0, UPT, UPT, UPT, UP2, 0x80, 0x8 ;  /* 0x000000000008789c */ /* 0x000fe20003f0f020 */
[----:B--2---:R-:W-:Y:S02]  /*3fe0*/  HFMA2 R0, -RZ, RZ, 0, 5.9604644775390625e-08 ;  /* 0x00000001ff007431 */ /* 0x004fe400000001ff */
[----:B------:R-:W-:Y:S03]  /*3ff0*/  IMAD.MOV.U32 R88, RZ, RZ, 0x1 ;  /* 0x00000001ff587424 */ /* 0x000fe600078e00ff */
[----:B------:R-:W-:Y:S05]  /*4000*/  PLOP3.LUT P0, PT, PT, PT, UP0, 0x80, 0x8 ;  /* 0x000000000008781c */ /* 0x000fea0003f0f008 */
[----:B------:R-:W2:Y:S01]  /*4010*/  @UP0 LDCU.64 UR10, c[0x0][0x888] ;  /* 0x00011100ff0a07ac */ /* 0x000ea20008000a00 */
[----:B------:R-:W-:Y:S07]  /*4020*/  @UP0 UIMAD UR8, UR36, UR4, URZ ;  /* 0x00000004240802a4 */ /* 0x000fee000f8e02ff */
[----:B------:R-:W-:Y:S01]  /*4030*/  @!P0 PRMT R88, R0, 0x7610, R88 ;  /* 0x0000761000588816 */ /* 0x000fe20000000058 */
[----:B--2---:R-:W-:Y:S03]  /*4040*/  @UP0 UIMAD.WIDE UR10, UR8, 0x4, UR10 ;  /* 0x00000004080a08a5 */ /* 0x004fe6000f8e020a */
[----:B------:R-:W2:Y:S03]  /*4050*/  @!UP0 LDCU UR8, c[0x0][0x880] ;  /* 0x00011000ff0887ac */ /* 0x000ea60008000800 */
[----:B------:R-:W-:Y:S01]  /*4060*/  IMAD.U32 R8, RZ, RZ, UR10 ;  /* 0x0000000aff087e24 */ /* 0x000fe2000f8e00ff */
[----:B------:R-:W-:Y:S05]  /*4070*/  MOV R9, UR11 ;  /* 0x0000000b00097c02 */ /* 0x000fea0008000f00 */
[----:B-----5:R3:W5:Y:S02]  /*4080*/  @P0 LDG.E R49, desc[UR46][R8.64] ;  /* 0x0000002e08310981 */ /* 0x020764000c1e1900 */
[----:B--23--:R-:W-:Y:S07]  /*4090*/  @!P0 IMAD.U32 R49, RZ, RZ, UR8 ;  /* 0x00000008ff318e24 */ /* 0x00cfee000f8e00ff */
.L_x_72:
[----:B-----5:R-:W-:Y:S01]  /*40a0*/  @!P2 FSETP.EQ.AND P0, PT, R49, RZ, PT ;  /* 0x000000ff3100a20b */ /* 0x020fe20003f02000 */
[----:B------:R-:W-:Y:S01]  /*40b0*/  @!UPT UIADD3 URZ, UPT, UPT, URZ, URZ, URZ ;  /* 0x000000fffffff290 */ /* 0x000fe2000fffe0ff */
[----:B------:R-:W-:Y:S11]  /*40c0*/  @!P2 BRA `(.L_x_73) ;  /* 0x000000000014a947 */ /* 0x000ff60003800000 */
[----:B------:R-:W-:Y:S02]  /*40d0*/  LOP3.LUT P2, RZ, R88, 0xff, RZ, 0xc0, !PT ;  /* 0x000000ff58ff7812 */ /* 0x000fe4000784c0ff */
[----:B------:R-:W-:Y:S04]  /*40e0*/  PLOP3.LUT P0, PT, PT, PT, UP0, 0x80, 0x8 ;  /* 0x000000000008781c */ /* 0x000fe80003f0f008 */
[----:B------:R-:W-:Y:S07]  /*40f0*/  PLOP3.LUT P0, PT, P0, PT, PT, 0x8, 0x80 ;  /* 0x000000000080781c */ /* 0x000fee000070e170 */
[----:B------:R-:W-:Y:S11]  /*4100*/  @P2 FSETP.EQ.AND P0, PT, R49, RZ, PT ;  /* 0x000000ff3100220b */ /* 0x000ff60003f02000 */
[----:B------:R-:W-:Y:S02]  /*4110*/  @!UPT UIADD3 URZ, UPT, UPT, URZ, URZ, URZ ;  /* 0x000000fffffff290 */ /* 0x000fe4000fffe0ff */
.L_x_73:
[----:B------:R-:W3:Y:S01]  /*4120*/  SYNCS.PHASECHK.TRANS64.TRYWAIT P2, [UR7+0x60], R14 ;  /* 0x0000600eff0075a7 */ /* 0x000ee20008041107 */
[----:B------:R-:W-:Y:S04]  /*4130*/  ELECT P4, URZ, PT ;  /* 0x0000000000ff782f */ /* 0x000fe80003880000 */
[----:B------:R-:W-:Y:S11]  /*4140*/  PLOP3.LUT P4, PT, P0, P4, PT, 0xf2, 0x2f ;  /* 0x00000000002f781c */ /* 0x000ff60000789e72 */
[----:B------:R-:W-:Y:S02]  /*4150*/  @!UPT UIADD3 URZ, UPT, UPT, URZ, URZ, URZ ;  /* 0x000000fffffff290 */ /* 0x000fe4000fffe0ff */
[----:B-1----:R-:W-:Y:S05]  /*4160*/  @!P4 IADD3 R8, P0, PT, R30, 0x580, RZ ;  /* 0x000005801e08c810 */ /* 0x002fea0007f1e0ff */
[----:B--2---:R-:W-:Y:S01]  /*4170*/  @!P4 IMAD.X R2, RZ, RZ, R31, P0 ;  /* 0x000000ffff02c224 */ /* 0x004fe200000e061f */
[----:B---3--:R-:W-:Y:S07]  /*4180*/  @!P2 BRA `(.L_x_74) ;  /* 0x000000500088a947 */ /* 0x008fee0003800000 */
.L_x_161:
[----:B------:R-:W-:Y:S01]  /*4190*/  @!P4 R2UR UR8, R2 ;  /* 0x000000000208c2ca */ /* 0x000fe200000e0000 */
[----:B------:R-:W-:Y:S01]  /*41a0*/  VOTEU.ALL UP1, P4 ;  /* 0x0000000000ff7886 */ /* 0x000fe20002020000 */
[----:B------:R-:W-:Y:S01]  /*41b0*/  @!P4 R2UR UR9, R8 ;  /* 0x000000000809c2ca */ /* 0x000fe200000e0000 */
[----:B-1----:R-:W-:Y:S01]  /*41c0*/  @!P4 IMAD.MOV.U32 R0, RZ, RZ, 0x2000 ;  /* 0x00002000ff00c424 */ /* 0x002fe200078e00ff */
[----:B------:R-:W-:Y:S01]  /*41d0*/  UMOV UR10, 0x0 ;  /* 0x00000000000a7882 */ /* 0x000fe20000000000 */
[----:B------:R-:W-:Y:S01]  /*41e0*/  UMOV UR11, 0x10000000 ;  /* 0x10000000000b7882 */ /* 0x000fe20000000000 */
[----:B------:R-:W-:Y:S01]  /*41f0*/  @!UP1 UIADD3 UR32, UPT, UPT, UR7, 0x200, URZ ;  /* 0x0000020007209890 */ /* 0x000fe2000fffe0ff */
[----:B------:R-:W-:Y:S06]  /*4200*/  VOTEU.ALL UP1, P4 ;  /* 0x0000000000ff7886 */ /* 0x000fec0002020000 */
[----:B------:R-:W-:Y:S01]  /*4210*/  IMAD.U32 R9, RZ, RZ, UR8 ;  /* 0x00000008ff097e24 */ /* 0x000fe2000f8e00ff */
[----:B------:R-:W-:Y:S01]  /*4220*/  UPRMT UR8, UR37, 0x654, UR33 ;  /* 0x0000065425087896 */ /* 0x000fe20008000021 */
[----:B------:R-:W-:Y:S03]  /*4230*/  IMAD.U32 R8, RZ, RZ, UR9 ;  /* 0x00000009ff087e24 */ /* 0x000fe6000f8e00ff */
[----:B------:R-:W-:Y:S02]  /*4240*/  @!P4 R2UR UR15, R9 ;  /* 0x00000000090fc2ca */ /* 0x000fe400000e0000 */
[----:B------:R-:W-:Y:S02]  /*4250*/  @!P4 R2UR UR14, R8 ;  /* 0x00000000080ec2ca */ /* 0x000fe400000e0000 */
[----:B------:R-:W-:Y:S05]  /*4260*/  @!P4 IADD3 R8, P0, PT, R30, 0x580, RZ ;  /* 0x000005801e08c810 */ /* 0x000fea0007f1e0ff */
[----:B------:R-:W-:Y:S06]  /*4270*/  @!P4 IMAD.X R2, RZ, RZ, R31, P0 ;  /* 0x000000ffff02c224 */ /* 0x000fec00000e061f */
[----:B------:R1:W-:Y:S01]  /*4280*/  @!UP1 UTMALDG.3D [UR32], [UR14], desc[UR10] ;  /* 0x00000a200e0095b4 */ /* 0x0003e20008011000 */
[----:B------:R1:W-:Y:S01]  /*4290*/  @!P4 SYNCS.ARRIVE.TRANS64.RED.A0TR RZ, [UR7+0x40], R0 ;  /* 0x00004000ffffc9a7 */ /* 0x0003e20008300407 */
[----:B------:R-:W-:Y:S01]  /*42a0*/  SYNCS.ARRIVE.TRANS64.RED.A1T0 RZ, [UR8], RZ ;  /* 0x000000ffffff79a7 */ /* 0x000fe20008100408 */
[----:B------:R-:W2:Y:S02]  /*42b0*/  SYNCS.PHASECHK.TRANS64.TRYWAIT P2, [UR7+0x68], R14 ;  /* 0x0000680eff0075a7 */ /* 0x000ea40008041107 */
[----:B-12---:R-:W-:Y:S05]  /*42c0*/  @!P2 BRA `(.L_x_75) ;  /* 0x000000500050a947 */ /* 0x006fea0003800000 */
.L_x_163:
[----:B------:R-:W-:Y:S01]  /*42d0*/  @!P4 R2UR UR8, R2 ;  /* 0x000000000208c2ca */ /* 0x000fe200000e0000 */
[----:B------:R-:W-:Y:S01]  /*42e0*/  VOTEU.ALL UP1, P4 ;  /* 0x0000000000ff7886 */ /* 0x000fe20002020000 */
[----:B------:R-:W-:Y:S01]  /*42f0*/  @!P4 R2UR UR9, R8 ;  /* 0x000000000809c2ca */ /* 0x000fe200000e0000 */
[----:B-1----:R-:W-:Y:S01]  /*4300*/  @!P4 IMAD.MOV.U32 R0, RZ, RZ, 0x2000 ;  /* 0x00002000ff00c424 */ /* 0x002fe200078e00ff */
[----:B------:R-:W-:Y:S01]  /*4310*/  UMOV UR10, 0x0 ;  /* 0x00000000000a7882 */ /* 0x000fe20000000000 */
[----:B------:R-:W-:Y:S01]  /*4320*/  UMOV UR11, 0x10000000 ;  /* 0x10000000000b7882 */ /* 0x000fe20000000000 */
[----:B------:R-:W-:Y:S02]  /*4330*/  @!UP1 UIADD3 UR26, UPT, UPT, UR34, 0x20, URZ ;  /* 0x00000020221a9890 */ /* 0x000fe4000fffe0ff */
[----:B------:R-:W-:Y:S01]  /*4340*/  @!UP1 UIADD3 UR24, UPT, UPT, UR7, 0x2200, URZ ;  /* 0x0000220007189890 */ /* 0x000fe2000fffe0ff */
[----:B------:R-:W-:Y:S01]  /*4350*/  VOTEU.ALL UP1, P4 ;  /* 0x0000000000ff7886 */ /* 0x000fe20002020000 */
[----:B------:R-:W-:Y:S01]  /*4360*/  UMOV UR27, UR35 ;  /* 0x00000023001b7c82 */ /* 0x000fe20008000000 */
[----:B------:R-:W-:Y:S02]  /*4370*/  UMOV UR28, UR36 ;  /* 0x00000024001c7c82 */ /* 0x000fe40008000000 */
        /* <DEDUP_REMOVED lines=12> */
.L_x_165:
[----:B------:R-:W2:Y:S01]  /*4440*/  LDC.64 R12, c[0x0][0xb18] ;  /* 0x0002c600ff0c7b82 */ /* 0x000ea20000000a00 */
[----:B------:R-:W-:Y:S01]  /*4450*/  @!P4 R2UR UR8, R2 ;  /* 0x000000000208c2ca */ /* 0x000fe200000e0000 */
[----:B------:R-:W-:Y:S01]  /*4460*/  VOTEU.ALL UP1, P4 ;  /* 0x0000000000ff7886 */ /* 0x000fe20002020000 */
[----:B------:R-:W-:Y:S01]  /*4470*/  @!P4 R2UR UR9, R8 ;  /* 0x000000000809c2ca */ /* 0x000fe200000e0000 */
[----:B-1----:R-:W-:Y:S01]  /*4480*/  @!P4 IMAD.MOV.U32 R0, RZ, RZ, 0x2000 ;  /* 0x00002000ff00c424 */ /* 0x002fe200078e00ff */
[----:B------:R-:W-:Y:S03]  /*4490*/  UMOV UR10, 0x0 ;  /* 0x00000000000a7882 */ /* 0x000fe60000000000 */
[----:B------:R-:W1:Y:S01]  /*44a0*/  @!P1 LDC R2, c[0x0][0xb0c] ;  /* 0x0002c300ff029b82 */ /* 0x000e620000000800 */
[----:B------:R-:W-:Y:S01]  /*44b0*/  @!UP1 UIADD3 UR18, UPT, UPT, UR34, 0x40, URZ ;  /* 0x0000004022129890 */ /* 0x000fe2000fffe0ff */
[----:B------:R-:W-:Y:S01]  /*44c0*/  @P3 SHF.R.U32.HI R26, RZ, 0x10, R21 ;  /* 0x00000010ff1a3819 */ /* 0x000fe20000011615 */
[----:B------:R-:W-:Y:S01]  /*44d0*/  @!UP1 UIADD3 UR16, UPT, UPT, UR7, 0x4200, URZ ;  /* 0x0000420007109890 */ /* 0x000fe2000fffe0ff */
[----:B------:R-:W-:Y:S01]  /*44e0*/  VIADD R28, R28, 0x1 ;  /* 0x000000011c1c7836 */ /* 0x000fe20000000000 */
[----:B------:R-:W-:Y:S01]  /*44f0*/  VOTEU.ALL UP1, P4 ;  /* 0x0000000000ff7886 */ /* 0x000fe20002020000 */
[----:B------:R-:W-:Y:S01]  /*4500*/  UMOV UR11, 0x10000000 ;  /* 0x10000000000b7882 */ /* 0x000fe20000000000 */
[----:B------:R-:W-:Y:S01]  /*4510*/  UMOV UR19, UR35 ;  /* 0x0000002300137c82 */ /* 0x000fe20008000000 */
[----:B------:R-:W-:Y:S01]  /*4520*/  IMAD.U32 R9, RZ, RZ, UR8 ;  /* 0x00000008ff097e24 */ /* 0x000fe2000f8e00ff */
[----:B------:R-:W-:Y:S01]  /*4530*/  UMOV UR20, UR36 ;  /* 0x0000002400147c82 */ /* 0x000fe20008000000 */
[----:B------:R-:W-:Y:S01]  /*4540*/  IMAD.U32 R8, RZ, RZ, UR9 ;  /* 0x00000009ff087e24 */ /* 0x000fe2000f8e00ff */
[----:B------:R-:W-:Y:S02]  /*4550*/  UPRMT UR8, UR37, 0x654, UR17 ;  /* 0x0000065425087896 */ /* 0x000fe40008000011 */
[----:B------:R-:W-:Y:S02]  /*4560*/  @!P4 R2UR UR15, R9 ;  /* 0x00000000090fc2ca */ /* 0x000fe400000e0000 */
[----:B------:R-:W-:Y:S02]  /*4570*/  @!P4 R2UR UR14, R8 ;  /* 0x00000000080ec2ca */ /* 0x000fe400000e0000 */
[----:B------:R-:W3:Y:S11]  /*4580*/  LDC.64 R8, c[0x0][0xb10] ;  /* 0x0002c400ff087b82 */ /* 0x000ef60000000a00 */
[----:B------:R1:W-:Y:S01]  /*4590*/  @!UP1 UTMALDG.3D [UR16], [UR14], desc[UR10] ;  /* 0x00000a100e0095b4 */ /* 0x0003e20008011000 */
[----:B------:R5:W-:Y:S01]  /*45a0*/  @!P4 SYNCS.ARRIVE.TRANS64.RED.A0TR RZ, [UR7+0x50], R0 ;  /* 0x00005000ffffc9a7 */ /* 0x000be20008300407 */
[C---:B---3--:R-:W-:Y:S01]  /*45b0*/  @!P1 IMAD.HI.U32 R8, R11.reuse, R8, RZ ;  /* 0x000000080b089227 */ /* 0x048fe200078e00ff */
[----:B--2---:R-:W-:Y:S02]  /*45c0*/  @!P1 ISETP.NE.AND P0, PT, R12, 0x1, PT ;  /* 0x000000010c00980c */ /* 0x004fe40003f05270 */
[----:B-1----:R-:W-:Y:S01]  /*45d0*/  @!P1 ISETP.NE.AND P2, PT, R2, 0x1, PT ;  /* 0x000000010200980c */ /* 0x002fe20003f45270 */
[----:B------:R-:W-:Y:S01]  /*45e0*/  SYNCS.ARRIVE.TRANS64.RED.A1T0 RZ, [UR8], RZ ;  /* 0x000000ffffff79a7 */ /* 0x000fe20008100408 */
[C---:B------:R-:W-:Y:S01]  /*45f0*/  @!P1 IMAD.HI.U32 R13, R10.reuse, R13, RZ ;  /* 0x0000000d0a0d9227 */ /* 0x040fe200078e00ff */
[----:B------:R-:W-:Y:S04]  /*4600*/  @!P1 SHF.R.U32.HI R8, RZ, R9, R8 ;  /* 0x00000009ff089219 */ /* 0x000fe80000011608 */
[----:B------:R-:W-:Y:S01]  /*4610*/  @!P1 SEL R8, R11, R8, !P2 ;  /* 0x000000080b089207 */ /* 0x000fe20005000000 */
[----:B------:R-:W1:Y:S01]  /*4620*/  SYNCS.PHASECHK.TRANS64.TRYWAIT P5, [UR7+0x78], R14 ;  /* 0x0000780eff0075a7 */ /* 0x000e6200080a1107 */
[----:B-----5:R-:W2:Y:S02]  /*4630*/  @!P1 LDC R0, c[0x0][0xb20] ;  /* 0x0002c800ff009b82 */ /* 0x020ea40000000800 */
[----:B--2---:R-:W-:Y:S04]  /*4640*/  @!P1 SHF.R.U32.HI R0, RZ, R0, R13 ;  /* 0x00000000ff009219 */ /* 0x004fe8000001160d */
[----:B------:R-:W-:Y:S05]  /*4650*/  @!P1 SEL R9, R10, R0, !P0 ;  /* 0x000000000a099207 */ /* 0x000fea0004000000 */
[----:B------:R-:W-:Y:S02]  /*4660*/  @!P1 IMAD.IADD R0, R9, 0x1, -R8 ;  /* 0x0000000109009824 */ /* 0x000fe400078e0a08 */
[----:B------:R-:W-:Y:S02]  /*4670*/  @!P1 IMAD.IADD R8, R8, 0x1, -R9 ;  /* 0x0000000108089824 */ /* 0x000fe400078e0a09 */
[----:B------:R-:W-:Y:S02]  /*4680*/  @!P1 IMAD R11, R0, R2, R11 ;  /* 0x00000002000b9224 */ /* 0x000fe400078e020b */
[----:B------:R-:W-:Y:S01]  /*4690*/  @!P1 IMAD R10, R8, R12, R10 ;  /* 0x0000000c080a9224 */ /* 0x000fe200078e020a */
[----:B-1----:R-:W-:Y:S06]  /*46a0*/  @!P5 BRA `(.L_x_77) ;  /* 0x0000004c0088d947 */ /* 0x002fec0003800000 */
.L_x_167:
[----:B------:R-:W-:Y:S01]  /*46b0*/  @!P4 IADD3 R2, P0, PT, R30, 0x580, RZ ;  /* 0x000005801e02c810 */ /* 0x000fe20007f1e0ff */
[----:B------:R-:W-:Y:S01]  /*46c0*/  VOTEU.ALL UP1, P4 ;  /* 0x0000000000ff7886 */ /* 0x000fe20002020000 */
[----:B------:R-:W-:Y:S01]  /*46d0*/  UMOV UR18, 0x0 ;  /* 0x0000000000127882 */ /* 0x000fe20000000000 */
[----:B------:R-:W-:Y:S01]  /*46e0*/  UMOV UR19, 0x10000000 ;  /* 0x1000000000137882 */ /* 0x000fe20000000000 */
[----:B------:R-:W-:Y:S01]  /*46f0*/  @!P4 R2UR UR9, R2 ;  /* 0x000000000209c2ca */ /* 0x000fe200000e0000 */
[----:B-1----:R-:W-:Y:S01]  /*4700*/  @!P4 IMAD.X R0, RZ, RZ, R31, P0 ;  /* 0x000000ffff00c224 */ /* 0x002fe200000e061f */
[----:B------:R-:W-:Y:S01]  /*4710*/  @!UP1 UIADD3 UR10, UPT, UPT, UR34, 0x60, URZ ;  /* 0x00000060220a9890 */ /* 0x000fe2000fffe0ff */
[----:B------:R-:W-:Y:S01]  /*4720*/  ISETP.NE.AND P0, PT, R28, 0x2, PT ;  /* 0x000000021c00780c */ /* 0x000fe20003f05270 */
[----:B------:R-:W-:Y:S01]  /*4730*/  UMOV UR11, UR35 ;  /* 0x00000023000b7c82 */ /* 0x000fe20008000000 */
[----:B------:R-:W-:Y:S01]  /*4740*/  UMOV UR12, UR36 ;  /* 0x00000024000c7c82 */ /* 0x000fe20008000000 */
[----:B------:R-:W-:Y:S01]  /*4750*/  @!P4 R2UR UR8, R0 ;  /* 0x000000000008c2ca */ /* 0x000fe200000e0000 */
[----:B------:R-:W-:Y:S01]  /*4760*/  IMAD.IADD R14, R10, 0x1, R86 ;  /* 0x000000010a0e7824 */ /* 0x000fe200078e0256 */
[----:B------:R-:W-:Y:S01]  /*4770*/  @P3 R2UR UR36, R26 ;  /* 0x000000001a2432ca */ /* 0x000fe200000e0000 */
[----:B------:R-:W-:Y:S01]  /*4780*/  IMAD.IADD R15, R11, 0x1, R87 ;  /* 0x000000010b0f7824 */ /* 0x000fe200078e0257 */
[----:B------:R-:W-:Y:S02]  /*4790*/  SEL R0, RZ, 0x1, P0 ;  /* 0x00000001ff007807 */ /* 0x000fe40000000000 */
[----:B------:R-:W-:Y:S01]  /*47a0*/  LOP3.LUT R29, R29, 0x1, RZ, 0x3c, !PT ;  /* 0x000000011d1d7812 */ /* 0x000fe200078e3cff */
[----:B------:R-:W-:Y:S01]  /*47b0*/  IMAD.U32 R8, RZ, RZ, UR9 ;  /* 0x00000009ff087e24 */ /* 0x000fe2000f8e00ff */
[----:B------:R-:W-:Y:S01]  /*47c0*/  @!UP1 UIADD3 UR9, UPT, UPT, UR7, 0x58, URZ ;  /* 0x0000005807099890 */ /* 0x000fe2000fffe0ff */
[----:B------:R-:W-:Y:S02]  /*47d0*/  LOP3.LUT R27, R27, R0, RZ, 0x3c, !PT ;  /* 0x000000001b1b7212 */ /* 0x000fe400078e3cff */
[----:B------:R-:W-:Y:S02]  /*47e0*/  SEL R28, R28, RZ, P0 ;  /* 0x000000ff1c1c7207 */ /* 0x000fe40000000000 */
[----:B------:R-:W-:Y:S01]  /*47f0*/  IMAD.U32 R9, RZ, RZ, UR8 ;  /* 0x00000008ff097e24 */ /* 0x000fe2000f8e00ff */
[----:B------:R-:W-:Y:S01]  /*4800*/  @!P4 R2UR UR14, R8 ;  /* 0x00000000080ec2ca */ /* 0x000fe200000e0000 */
[----:B------:R-:W-:Y:S01]  /*4810*/  @!UP1 UIADD3 UR8, UPT, UPT, UR7, 0x6200, URZ ;  /* 0x0000620007089890 */ /* 0x000fe2000fffe0ff */
[----:B------:R-:W-:Y:S02]  /*4820*/  VOTEU.ALL UP1, P4 ;  /* 0x0000000000ff7886 */ /* 0x000fe40002020000 */
[----:B------:R-:W-:Y:S11]  /*4830*/  @!P4 R2UR UR15, R9 ;  /* 0x00000000090fc2ca */ /* 0x000ff600000e0000 */
[----:B------:R-:W-:Y:S02]  /*4840*/  @!UPT UIADD3 URZ, UPT, UPT, URZ, URZ, URZ ;  /* 0x000000fffffff290 */ /* 0x000fe4000fffe0ff */
[----:B------:R2:W-:Y:S01]  /*4850*/  @!UP1 UTMALDG.3D [UR8], [UR14], desc[UR18] ;  /* 0x000012080e0095b4 */ /* 0x0005e20008011000 */
[----:B------:R2:W-:Y:S01]  /*4860*/  @!P4 SYNCS.ARRIVE.TRANS64.RED.A0TR RZ, [UR7+0x58], R25 ;  /* 0x00005819ffffc9a7 */ /* 0x0005e20008300407 */
[----:B------:R-:W-:Y:S01]  /*4870*/  UPLOP3.LUT UP1, UPT, UPT, UPT, UPT, 0x80, 0x8 ;  /* 0x000000000008789c */ /* 0x000fe20003f2f070 */
[----:B------:R-:W-:Y:S01]  /*4880*/  SYNCS.ARRIVE.TRANS64.RED.A1T0 RZ, [UR13], RZ ;  /* 0x000000ffffff79a7 */ /* 0x000fe2000810040d */
[----:B------:R-:W-:Y:S09]  /*4890*/  @P3 BRA `(.L_x_78) ;  /* 0xfffffff000a03947 */ /* 0x000ff2000383ffff */
[----:B------:R-:W-:-:S04]  /*48a0*/  SHF.L.U32 R2, R29, 0x1f, RZ ;  /* 0x0000001f1d027819 */ /* 0x000fc800000006ff */
[----:B------:R-:W1:Y:S02]  /*48b0*/  SYNCS.PHASECHK.TRANS64.TRYWAIT P0, [UR7+0x60], R2 ;  /* 0x00006002ff0075a7 */ /* 0x000e640008001107 */
[----:B-1----:R-:W-:Y:S05]  /*48c0*/  @!P0 BRA `(.L_x_79) ;  /* 0x0000004c00188947 */ /* 0x002fea0003800000 */
.L_x_169:
[----:B------:R-:W3:Y:S02]  /*48d0*/  SYNCS.PHASECHK.TRANS64.TRYWAIT P0, [UR7+0x68], R2 ;  /* 0x00006802ff0075a7 */ /* 0x000ee40008001107 */
[----:B---3--:R-:W-:Y:S05]  /*48e0*/  @!P0 BRA `(.L_x_80) ;  /* 0x0000004c00288947 */ /* 0x008fea0003800000 */
.L_x_171:
[----:B------:R-:W3:Y:S02]  /*48f0*/  SYNCS.PHASECHK.TRANS64.TRYWAIT P0, [UR7+0x70], R2 ;  /* 0x00007002ff0075a7 */ /* 0x000ee40008001107 */
[----:B---3--:R-:W-:Y:S05]  /*4900*/  @!P0 BRA `(.L_x_81) ;  /* 0x0000004c00388947 */ /* 0x008fea0003800000 */
.L_x_173:
[----:B-1----:R-:W-:-:S07]  /*4910*/  MOV R0, UR7 ;  /* 0x0000000700007c02 */ /* 0x002fce0008000f00 */
.L_x_82:
[----:B-1----:R-:W-:-:S04]  /*4920*/  SHF.L.U32 R2, R29, 0x1f, RZ ;  /* 0x0000001f1d027819 */ /* 0x002fc800000006ff */
[----:B------:R1:W3:Y:S03]  /*4930*/  SYNCS.PHASECHK.TRANS64.TRYWAIT P0, [R0+URZ+0x78], R2 ;  /* 0x00007802000075a7 */ /* 0x0002e600080011ff */
[----:B---3--:R-:W-:Y:S05]  /*4940*/  @!P0 NANOSLEEP.SYNCS 0x989680 ;  /* 0x009896800000895d */ /* 0x008fea0003900000 */
[----:B------:R-:W3:Y:S02]  /*4950*/  @!P0 SYNCS.PHASECHK.TRANS64 P0, [R0+URZ+0x78], R2 ;  /* 0x00007802000085a7 */ /* 0x000ee400080010ff */
[----:B--23--:R-:W-:Y:S05]  /*4960*/  @P0 EXIT ;  /* 0x000000000000094d */ /* 0x00cfea0003800000 */
[----:B------:R-:W-:Y:S05]  /*4970*/  BRA `(.L_x_82) ;  /* 0xfffffffc00e87947 */ /* 0x000fea000383ffff */
.L_x_67:
[----:B------:R-:W-:-:S06]  /*4980*/  UISETP.GE.AND UP1, UPT, UR8, 0x4, UPT ;  /* 0x000000040800788c */ /* 0x000fcc000bf26270 */
[----:B------:R-:W-:-:S13]  /*4990*/  PLOP3.LUT P0, PT, PT, PT, UP1, 0x80, 0x8 ;  /* 0x000000000008781c */ /* 0x000fda0003f0f018 */
[----:B------:R-:W-:Y:S05]  /*49a0*/  @!P0 EXIT ;  /* 0x000000000000894d */ /* 0x000fea0003800000 */
[----:B------:R-:W-:Y:S01]  /*49b0*/  BAR.SYNC.DEFER_BLOCKING 0x6, 0xa0 ;  /* 0x0182800000007b1d */ /* 0x000fe20000010000 */
[C---:B------:R-:W-:Y:S01]  /*49c0*/  IMAD.SHL.U32 R2, R101.reuse, 0x20, RZ ;  /* 0x0000002065027824 */ /* 0x040fe200078e00ff */
[C---:B------:R-:W-:Y:S01]  /*49d0*/  SHF.L.U32 R46, R101.reuse, 0x10, RZ ;  /* 0x00000010652e7819 */ /* 0x040fe200000006ff */
[C---:B------:R-:W-:Y:S01]  /*49e0*/  IMAD.SHL.U32 R100, R101.reuse, 0x4, RZ ;  /* 0x0000000465647824 */ /* 0x040fe200078e00ff */
[C---:B------:R-:W-:Y:S01]  /*49f0*/  LOP3.LUT R102, R101.reuse, 0x60, RZ, 0xc0, !PT ;  /* 0x0000006065667812 */ /* 0x040fe200078ec0ff */
[----:B------:R-:W-:Y:S01]  /*4a00*/  HFMA2 R97, -RZ, RZ, 0, 5.9604644775390625e-08 ;  /* 0x00000001ff617431 */ /* 0x000fe200000001ff */
[----:B------:R-:W-:Y:S02]  /*4a10*/  UMOV UR48, 0x400 ;  /* 0x0000040000307882 */ /* 0x000fe40000000000 */
[----:B------:R-:W1:Y:S01]  /*4a20*/  LDC R91, c[0x0][0x370] ;  /* 0x0000dc00ff5b7b82 */ /* 0x000e620000000800 */
[----:B------:R-:W-:Y:S01]  /*4a30*/  ULEA UR48, UR37, UR48, 0x18 ;  /* 0x0000003025307291 */ /* 0x000fe2000f8ec0ff */
[----:B------:R-:W-:Y:S01]  /*4a40*/  LOP3.LUT R3, R2, 0xc0, RZ, 0xc0, !PT ;  /* 0x000000c002037812 */ /* 0x000fe200078ec0ff */
[----:B------:R-:W-:Y:S01]  /*4a50*/  HFMA2 R95, -RZ, RZ, 0, 0 ;  /* 0x00000000ff5f7431 */ /* 0x000fe200000001ff */
[----:B------:R-:W-:Y:S01]  /*4a60*/  LOP3.LUT R99, R101, 0x2, RZ, 0xc0, !PT ;  /* 0x0000000265637812 */ /* 0x000fe200078ec0ff */
[----:B------:R-:W-:Y:S01]  /*4a70*/  UIADD3 UR4, UPT, UPT, UR48, 0x200, URZ ;  /* 0x0000020030047890 */ /* 0x000fe2000fffe0ff */
[----:B------:R-:W-:Y:S01]  /*4a80*/  LOP3.LUT R100, R3, 0x18, R100, 0xf8, !PT ;  /* 0x0000001803647812 */ /* 0x000fe200078ef864 */
[----:B------:R-:W-:Y:S01]  /*4a90*/  IMAD.MOV.U32 R45, RZ, RZ, RZ ;  /* 0x000000ffff2d7224 */ /* 0x000fe200078e00ff */
[----:B------:R-:W2:Y:S01]  /*4aa0*/  LDC R42, c[0x0][0xb0c] ;  /* 0x0002c300ff2a7b82 */ /* 0x000ea20000000800 */
[----:B------:R-:W-:Y:S01]  /*4ab0*/  LOP3.LUT R46, R46, 0x600000, RZ, 0xc0, !PT ;  /* 0x006000002e2e7812 */ /* 0x000fe200078ec0ff */
[----:B------:R-:W-:Y:S01]  /*4ac0*/  IMAD.MOV.U32 R105, RZ, RZ, RZ ;  /* 0x000000ffff697224 */ /* 0x000fe200078e00ff */
[----:B------:R-:W-:Y:S01]  /*4ad0*/  LOP3.LUT R100, R100, 0xf20, R2, 0xf8, !PT ;  /* 0x00000f2064647812 */ /* 0x000fe200078ef802 */
[----:B------:R-:W-:Y:S01]  /*4ae0*/  IMAD.U32 R93, RZ, RZ, UR4 ;  /* 0x00000004ff5d7e24 */ /* 0x000fe2000f8e00ff */
[----:B------:R-:W-:Y:S01]  /*4af0*/  LOP3.LUT R101, R101, 0x4, RZ, 0xc0, !PT ;  /* 0x0000000465657812 */ /* 0x000fe200078ec0ff */
[----:B------:R-:W4:Y:S01]  /*4b00*/  LDCU.64 UR52, c[0x0][0x348] ;  /* 0x00006900ff3477ac */ /* 0x000f220008000a00 */
[----:B------:R-:W-:Y:S01]  /*4b10*/  MOV R96, RZ ;  /* 0x000000ff00607202 */ /* 0x000fe20000000f00 */
[----:B------:R-:W1:Y:S01]  /*4b20*/  LDC R89, c[0x0][0xb20] ;  /* 0x0002c800ff597b82 */ /* 0x000e620000000800 */
[----:B------:R-:W3:Y:S01]  /*4b30*/  LDS R0, [UR48+0x140] ;  /* 0x00014030ff007984 */ /* 0x000ee20008000800 */
[----:B------:R-:W-:Y:S01]  /*4b40*/  IMAD R100, R100, 0x2, R93 ;  /* 0x0000000264647824 */ /* 0x000fe200078e025d */
[----:B------:R-:W1:Y:S03]  /*4b50*/  LDCU.64 UR38, c[0x0][0x888] ;  /* 0x00011100ff2677ac */ /* 0x000e660008000a00 */
[--C-:B------:R-:W-:Y:S01]  /*4b60*/  IMAD R99, R99, -0x10, R100.reuse ;  /* 0xfffffff063637824 */ /* 0x100fe200078e0264 */
[----:B------:R-:W1:Y:S01]  /*4b70*/  LDCU.64 UR44, c[0x0][0x890] ;  /* 0x00011200ff2c77ac */ /* 0x000e620008000a00 */
[----:B------:R-:W1:Y:S01]  /*4b80*/  LDC R41, c[0x0][0xb30] ;  /* 0x0002cc00ff297b82 */ /* 0x000e620000000800 */
[----:B------:R-:W-:Y:S01]  /*4b90*/  IMAD R98, R101, -0x10, R100 ;  /* 0xfffffff065627824 */ /* 0x000fe200078e0264 */
[----:B------:R-:W-:Y:S01]  /*4ba0*/  UMOV UR49, URZ ;  /* 0x000000ff00317c82 */ /* 0x000fe20008000000 */
[----:B------:R-:W-:-:S05]  /*4bb0*/  UMOV UR51, URZ ;  /* 0x000000ff00337c82 */ /* 0x000fca0008000000 */
[----:B------:R-:W1:Y:S08]  /*4bc0*/  LDC.64 R84, c[0x0][0xb10] ;  /* 0x0002c400ff547b82 */ /* 0x000e700000000a00 */
[----:B------:R-:W1:Y:S08]  /*4bd0*/  LDC.64 R38, c[0x0][0xb18] ;  /* 0x0002c600ff267b82 */ /* 0x000e700000000a00 */
[----:B------:R-:W1:Y:S08]  /*4be0*/  LDC.64 R36, c[0x0][0xb28] ;  /* 0x0002ca00ff247b82 */ /* 0x000e700000000a00 */
[----:B------:R-:W1:Y:S01]  /*4bf0*/  LDC.64 R82, c[0x0][0x8b0] ;  /* 0x00022c00ff527b82 */ /* 0x000e620000000a00 */
[----:B---3--:R-:W-:-:S07]  /*4c00*/  IMAD.IADD R46, R0, 0x1, R46 ;  /* 0x00000001002e7824 */ /* 0x008fce00078e022e */
[----:B------:R-:W3:Y:S08]  /*4c10*/  LDC.64 R80, c[0x0][0x8a8] ;  /* 0x00022a00ff507b82 */ /* 0x000ef00000000a00 */
[----:B--2-4-:R-:W1:Y:S02]  /*4c20*/  LDC R90, c[0x0][0x374] ;  /* 0x0000dd00ff5a7b82 */ /* 0x014e640000000800 */
.L_x_126:
[----:B------:R-:W-:Y:S02]  /*4c30*/  LEA R0, R105, UR48, 0x3 ;  /* 0x0000003069007c11 */ /* 0x000fe4000f8e18ff */
[----:B------:R-:W-:Y:S02]  /*4c40*/  SHF.L.U32 R2, R95, 0x1f, RZ ;  /* 0x0000001f5f027819 */ /* 0x000fe400000006ff */
[----:B-1----:R-:W-:Y:S02]  /*4c50*/  LEA R16, R105, UR48, 0x4 ;  /* 0x0000003069107c11 */ /* 0x002fe4000f8e20ff */
[----:B------:R-:W2:Y:S02]  /*4c60*/  SYNCS.PHASECHK.TRANS64.TRYWAIT P0, [R0+URZ+0x90], R2 ;  /* 0x00009002000075a7 */ /* 0x000ea400080011ff */
[----:B--23--:R-:W-:Y:S05]  /*4c70*/  @!P0 BRA `(.L_x_83) ;  /* 0x0000004800748947 */ /* 0x00cfea0003800000 */
.L_x_174:
[----:B------:R-:W4:Y:S01]  /*4c80*/  LDC.64 R10, c[0x0][0xb10] ;  /* 0x0002c400ff0a7b82 */ /* 0x000f220000000a00 */
[----:B------:R-:W3:Y:S01]  /*4c90*/  LDS.128 R16, [R16+0x120] ;  /* 0x0001200010107984 */ /* 0x000ee20000000c00 */
[----:B-1----:R-:W-:Y:S01]  /*4ca0*/  ISETP.NE.AND P1, PT, R41, 0x1, PT ;  /* 0x000000012900780c */ /* 0x002fe20003f25270 */
[----:B--2---:R-:W-:Y:S01]  /*4cb0*/  VIADD R0, R0, 0xa0 ;  /* 0x000000a000007836 */ /* 0x004fe20000000000 */
[----:B------:R-:W-:Y:S04]  /*4cc0*/  ISETP.GE.AND P0, PT, R40, 0x1, PT ;  /* 0x000000012800780c */ /* 0x000fe80003f06270 */
[----:B------:R-:W1:Y:S01]  /*4cd0*/  LDC.64 R8, c[0x0][0xb18] ;  /* 0x0002c600ff087b82 */ /* 0x000e620000000a00 */
[----:B------:R-:W-:Y:S01]  /*4ce0*/  PRMT R0, RZ, 0x654, R0 ;  /* 0x00000654ff007816 */ /* 0x000fe20000000000 */
[----:B------:R-:W-:Y:S01]  /*4cf0*/  @!PT LDS RZ, [RZ] ;  /* 0x00000000fffff984 */ /* 0x000fe20000000800 */
[----:B------:R-:W-:Y:S01]  /*4d00*/  @!PT LDS RZ, [RZ] ;  /* 0x00000000fffff984 */ /* 0x000fe20000000800 */
[----:B------:R-:W-:Y:S01]  /*4d10*/  @!PT LDS RZ, [RZ] ;  /* 0x00000000fffff984 */ /* 0x000fe20000000800 */
[----:B------:R-:W-:Y:S01]  /*4d20*/  @!PT LDS RZ, [RZ] ;  /* 0x00000000fffff984 */ /* 0x000fe20000000800 */
[----:B------:R2:W-:Y:S06]  /*4d30*/  MEMBAR.ALL.CTA ;  /* 0x0000000000007992 */ /* 0x0005ec0000008000 */
[----:B--2---:R-:W2:Y:S01]  /*4d40*/  FENCE.VIEW.ASYNC.S ;  /* 0x00000000000073c6 */ /* 0x004ea20000000000 */
[----:B------:R-:W1:Y:S08]  /*4d50*/  @!P1 LDC R12, c[0x0][0xb20] ;  /* 0x0002c800ff0c9b82 */ /* 0x000e700000000800 */
[----:B------:R-:W1:Y:S01]  /*4d60*/  @!P1 LDC R7, c[0x0][0xb0c] ;  /* 0x0002c300ff079b82 */ /* 0x000e620000000800 */
[----:B--2---:R2:W-:Y:S01]  /*4d70*/  SYNCS.ARRIVE.TRANS64.RED.A1T0 RZ, [R0+URZ], RZ ;  /* 0x000000ff00ff79a7 */ /* 0x0045e200081004ff */
[----:B---3--:R-:W-:Y:S04]  /*4d80*/  LOP3.LUT P4, RZ, R18, 0x1, RZ, 0xc0, !PT ;  /* 0x0000000112ff7812 */ /* 0x008fe8000788c0ff */
[----:B------:R-:W-:Y:S09]  /*4d90*/  P2R R103, PR, RZ, 0x10 ;  /* 0x00000010ff677803 */ /* 0x000ff20000000000 */
[----:B------:R-:W-:Y:S02]  /*4da0*/  @P4 MOV R44, R16 ;  /* 0x00000010002c4202 */ /* 0x000fe40000000f00 */
[----:B------:R-:W-:Y:S01]  /*4db0*/  @P4 LOP3.LUT R43, R17, 0xffff, RZ, 0xc0, !PT ;  /* 0x0000ffff112b4812 */ /* 0x000fe200078ec0ff */
[----:B--2-4-:R-:W-:Y:S06]  /*4dc0*/  @!P0 BRA `(.L_x_84) ;  /* 0x0000000000a48947 */ /* 0x014fec0003800000 */
[----:B------:R-:W-:Y:S01]  /*4dd0*/  IMAD.HI.U32 R0, R90, R39, RZ ;  /* 0x000000275a007227 */ /* 0x000fe200078e00ff */
[----:B------:R-:W-:Y:S02]  /*4de0*/  ISETP.NE.AND P0, PT, R38, 0x1, PT ;  /* 0x000000012600780c */ /* 0x000fe40003f05270 */
[----:B------:R-:W-:Y:S01]  /*4df0*/  ISETP.NE.AND P2, PT, R40, 0x1, PT ;  /* 0x000000012800780c */ /* 0x000fe20003f45270 */
[----:B------:R-:W-:Y:S01]  /*4e00*/  IMAD.HI.U32 R4, R91, R84, RZ ;  /* 0x000000545b047227 */ /* 0x000fe200078e00ff */
[----:B------:R-:W-:Y:S02]  /*4e10*/  SHF.R.U32.HI R0, RZ, R89, R0 ;  /* 0x00000059ff007219 */ /* 0x000fe40000011600 */
[----:B------:R-:W-:Y:S01]  /*4e20*/  ISETP.NE.AND P3, PT, R42, 0x1, PT ;  /* 0x000000012a00780c */ /* 0x000fe20003f65270 */
[----:B------:R-:W-:Y:S01]  /*4e30*/  IMAD.HI.U32 R6, R43, R39, RZ ;  /* 0x000000272b067227 */ /* 0x000fe200078e00ff */
[-C--:B------:R-:W-:Y:S02]  /*4e40*/  SHF.R.U32.HI R4, RZ, R85.reuse, R4 ;  /* 0x00000055ff047219 */ /* 0x080fe40000011604 */
[----:B------:R-:W-:Y:S01]  /*4e50*/  SEL R0, R90, R0, !P0 ;  /* 0x000000005a007207 */ /* 0x000fe20004000000 */
[----:B------:R-:W-:Y:S01]  /*4e60*/  IMAD.HI.U32 R5, R44, R84, RZ ;  /* 0x000000542c057227 */ /* 0x000fe200078e00ff */
[----:B------:R-:W-:Y:S03]  /*4e70*/  SEL R4, R91, R4, !P3 ;  /* 0x000000045b047207 */ /* 0x000fe60005800000 */
[-C--:B------:R-:W-:Y:S01]  /*4e80*/  IMAD.HI.U32 R3, R0, R36.reuse, RZ ;  /* 0x0000002400037227 */ /* 0x080fe200078e00ff */
[----:B------:R-:W-:Y:S03]  /*4e90*/  SHF.R.U32.HI R5, RZ, R85, R5 ;  /* 0x00000055ff057219 */ /* 0x000fe60000011605 */
[----:B------:R-:W-:Y:S01]  /*4ea0*/  IMAD.HI.U32 R2, R4, R36, RZ ;  /* 0x0000002404027227 */ /* 0x000fe200078e00ff */
[----:B------:R-:W-:Y:S02]  /*4eb0*/  @P2 SHF.R.U32.HI R0, RZ, R37, R3 ;  /* 0x00000025ff002219 */ /* 0x000fe40000011603 */
[----:B------:R-:W-:Y:S02]  /*4ec0*/  SHF.R.U32.HI R3, RZ, R89, R6 ;  /* 0x00000059ff037219 */ /* 0x000fe40000011606 */
[----:B------:R-:W-:Y:S01]  /*4ed0*/  @P2 SHF.R.U32.HI R4, RZ, R37, R2 ;  /* 0x00000025ff042219 */ /* 0x000fe20000011602 */
[----:B------:R-:W-:Y:S01]  /*4ee0*/  IMAD R0, R40, R0, RZ ;  /* 0x0000000028007224 */ /* 0x000fe200078e02ff */
[----:B------:R-:W-:Y:S02]  /*4ef0*/  SEL R3, R43, R3, !P0 ;  /* 0x000000032b037207 */ /* 0x000fe40004000000 */
[----:B------:R-:W-:Y:S01]  /*4f00*/  SEL R2, R44, R5, !P3 ;  /* 0x000000052c027207 */ /* 0x000fe20005800000 */
[----:B------:R-:W-:Y:S01]  /*4f10*/  IMAD R5, R40, R4, RZ ;  /* 0x0000000428057224 */ /* 0x000fe200078e02ff */
[C---:B------:R-:W-:Y:S01]  /*4f20*/  ISETP.GE.AND P0, PT, R3.reuse, R0, PT ;  /* 0x000000000300720c */ /* 0x040fe20003f06270 */
[C---:B------:R-:W-:Y:S03]  /*4f30*/  IMAD.HI.U32 R0, R3.reuse, R36, RZ ;  /* 0x0000002403007227 */ /* 0x040fe600078e00ff */
[C---:B------:R-:W-:Y:S02]  /*4f40*/  ISETP.GE.OR P0, PT, R2.reuse, R5, P0 ;  /* 0x000000050200720c */ /* 0x040fe40000706670 */
[----:B------:R-:W-:Y:S04]  /*4f50*/  SHF.R.U32.HI R0, RZ, R37, R0 ;  /* 0x00000025ff007219 */ /* 0x000fe80000011600 */
[C---:B------:R-:W-:Y:S05]  /*4f60*/  SEL R6, R3.reuse, R0, !P2 ;  /* 0x0000000003067207 */ /* 0x040fea0005000000 */
        /* <DEDUP_REMOVED lines=14> */
[----:B------:R-:W-:Y:S07]  /*5050*/  IMAD R43, R3, R38, R43 ;  /* 0x00000026032b7224 */ /* 0x000fee00078e022b */
.L_x_84:
[----:B-1----:R-:W-:Y:S01]  /*5060*/  @!P1 ISETP.NE.AND P0, PT, R8, 0x1, PT ;  /* 0x000000010800980c */ /* 0x002fe20003f05270 */
[----:B------:R-:W-:Y:S01]  /*5070*/  @!P1 IMAD.HI.U32 R2, R43, R9, RZ ;  /* 0x000000092b029227 */ /* 0x000fe200078e00ff */
[----:B------:R-:W-:Y:S01]  /*5080*/  R2UR UR42, R15 ;  /* 0x000000000f2a72ca */ /* 0x000fe200000e0000 */
[----:B------:R-:W-:Y:S01]  /*5090*/  BSSY.RECONVERGENT B6, `(.L_x_85) ;  /* 0x0000031000067945 */ /* 0x000fe20003800200 */
[----:B------:R-:W-:Y:S01]  /*50a0*/  R2UR UR41, R14 ;  /* 0x000000000e2972ca */ /* 0x000fe200000e0000 */
[C---:B------:R-:W-:Y:S01]  /*50b0*/  @!P1 IMAD.HI.U32 R0, R44.reuse, R10, RZ ;  /* 0x0000000a2c009227 */ /* 0x040fe200078e00ff */
[----:B------:R-:W-:Y:S02]  /*50c0*/  @!P1 SHF.R.U32.HI R2, RZ, R12, R2 ;  /* 0x0000000cff029219 */ /* 0x000fe40000011602 */
[----:B------:R-:W-:Y:S01]  /*50d0*/  @!P1 ISETP.NE.AND P2, PT, R7, 0x1, PT ;  /* 0x000000010700980c */ /* 0x000fe20003f45270 */
[----:B------:R-:W-:Y:S01]  /*50e0*/  VIADD R105, R105, 0x1 ;  /* 0x0000000169697836 */ /* 0x000fe20000000000 */
[----:B------:R-:W-:Y:S02]  /*50f0*/  @!P1 SEL R2, R43, R2, !P0 ;  /* 0x000000022b029207 */ /* 0x000fe40004000000 */
[----:B------:R-:W-:Y:S02]  /*5100*/  @!P1 SHF.R.U32.HI R0, RZ, R11, R0 ;  /* 0x0000000bff009219 */ /* 0x000fe40000011600 */
[----:B------:R-:W-:Y:S01]  /*5110*/  LOP3.LUT P0, RZ, R93, 0x1b0, RZ, 0xc0, !PT ;  /* 0x000001b05dff7812 */ /* 0x000fe2000780c0ff */
[----:B------:R-:W-:Y:S01]  /*5120*/  USHF.L.U32 UR42, UR42, 0x7, URZ ;  /* 0x000000072a2a7899 */ /* 0x000fe200080006ff */
[----:B------:R-:W-:Y:S01]  /*5130*/  @!P1 SEL R3, R44, R0, !P2 ;  /* 0x000000002c039207 */ /* 0x000fe20005000000 */
[----:B------:R-:W-:Y:S01]  /*5140*/  USHF.L.U32 UR41, UR41, 0x7, URZ ;  /* 0x0000000729297899 */ /* 0x000fe200080006ff */
[----:B------:R-:W-:Y:S03]  /*5150*/  @P4 SHF.R.U32.HI R94, RZ, 0x10, R17 ;  /* 0x00000010ff5e4819 */ /* 0x000fe60000011611 */
[----:B------:R-:W-:Y:S02]  /*5160*/  @!P1 IMAD.IADD R0, R2, 0x1, -R3 ;  /* 0x0000000102009824 */ /* 0x000fe400078e0a03 */
[----:B------:R-:W-:Y:S02]  /*5170*/  @!P1 IMAD.IADD R2, R3, 0x1, -R2 ;  /* 0x0000000103029824 */ /* 0x000fe400078e0a02 */
[----:B------:R-:W-:Y:S02]  /*5180*/  @!P1 IMAD R44, R0, R7, R44 ;  /* 0x00000007002c9224 */ /* 0x000fe400078e022c */
[----:B------:R-:W-:Y:S01]  /*5190*/  @!P1 IMAD R43, R2, R8, R43 ;  /* 0x00000008022b9224 */ /* 0x000fe200078e022b */
[----:B------:R-:W-:Y:S06]  /*51a0*/  @!P0 BRA `(.L_x_86) ;  /* 0x00000000007c8947 */ /* 0x000fec0003800000 */
[----:B------:R-:W1:Y:S01]  /*51b0*/  LDCU.64 UR8, c[0x4][0x80] ;  /* 0x01001000ff0877ac */ /* 0x000e620008000a00 */
[----:B------:R-:W-:Y:S01]  /*51c0*/  MOV R2, 0x0 ;  /* 0x0000000000027802 */ /* 0x000fe20000000f00 */
[----:B------:R-:W-:Y:S02]  /*51d0*/  HFMA2 R12, -RZ, RZ, 0, 5.9604644775390625e-08 ;  /* 0x00000001ff0c7431 */ /* 0x000fe400000001ff */
[----:B------:R-:W-:Y:S01]  /*51e0*/  IMAD.MOV.U32 R8, RZ, RZ, 0x70 ;  /* 0x00000070ff087424 */ /* 0x000fe200078e00ff */
[----:B------:R2:W3:Y:S01]  /*51f0*/  LDC.64 R14, c[0x4][R2] ;  /* 0x01000000020e7b82 */ /* 0x0004e20000000a00 */
[----:B------:R-:W4:Y:S01]  /*5200*/  LDCU.64 UR6, c[0x4][0x88] ;  /* 0x01001100ff0677ac */ /* 0x000f220008000a00 */
[----:B------:R-:W-:Y:S01]  /*5210*/  IMAD.MOV.U32 R13, RZ, RZ, RZ ;  /* 0x000000ffff0d7224 */ /* 0x000fe200078e00ff */
[----:B------:R-:W2:Y:S01]  /*5220*/  LDCU.64 UR4, c[0x4][0x8] ;  /* 0x01000100ff0477ac */ /* 0x000ea20008000a00 */
[----:B-1----:R-:W-:Y:S01]  /*5230*/  MOV R5, UR9 ;  /* 0x0000000900057c02 */ /* 0x002fe20008000f00 */
[----:B------:R-:W-:Y:S01]  /*5240*/  IMAD.U32 R4, RZ, RZ, UR8 ;  /* 0x00000008ff047e24 */ /* 0x000fe2000f8e00ff */
[----:B----4-:R-:W-:Y:S01]  /*5250*/  MOV R7, UR7 ;  /* 0x0000000700077c02 */ /* 0x010fe20008000f00 */
[----:B------:R-:W-:Y:S01]  /*5260*/  IMAD.U32 R6, RZ, RZ, UR6 ;  /* 0x00000006ff067e24 */ /* 0x000fe2000f8e00ff */
[----:B--2---:R-:W-:Y:S01]  /*5270*/  MOV R11, UR5 ;  /* 0x00000005000b7c02 */ /* 0x004fe20008000f00 */
[----:B------:R-:W-:Y:S02]  /*5280*/  IMAD.U32 R10, RZ, RZ, UR4 ;  /* 0x00000004ff0a7e24 */ /* 0x000fe4000f8e00ff */
[----:B------:R-:W-:Y:S07]  /*5290*/  LEPC R20, `(.L_x_87) ;  /* 0x000000001014794e */ /* 0x000fee0000000000 */
[----:B---3-5:R-:W-:Y:S05]  /*52a0*/  CALL.ABS.NOINC R14 ;  /* 0x000000000e007343 */ /* 0x028fea0003c00000 */
.L_x_87:
[----:B------:R-:W1:Y:S01]  /*52b0*/  LDCU.64 UR8, c[0x4][0x80] ;  /* 0x01001000ff0877ac */ /* 0x000e620008000a00 */
[----:B------:R-:W2:Y:S01]  /*52c0*/  LDC.64 R2, c[0x4][R2] ;  /* 0x0100000002027b82 */ /* 0x000ea20000000a00 */
[----:B------:R-:W-:Y:S02]  /*52d0*/  HFMA2 R12, -RZ, RZ, 0, 5.9604644775390625e-08 ;  /* 0x00000001ff0c7431 */ /* 0x000fe400000001ff */
[----:B------:R-:W-:Y:S02]  /*52e0*/  IMAD.MOV.U32 R8, RZ, RZ, 0x70 ;  /* 0x00000070ff087424 */ /* 0x000fe400078e00ff */
[----:B------:R-:W-:Y:S01]  /*52f0*/  IMAD.MOV.U32 R13, RZ, RZ, RZ ;  /* 0x000000ffff0d7224 */ /* 0x000fe200078e00ff */
[----:B------:R-:W3:Y:S01]  /*5300*/  LDCU.64 UR6, c[0x4][0x88] ;  /* 0x01001100ff0677ac */ /* 0x000ee20008000a00 */
[----:B------:R-:W4:Y:S01]  /*5310*/  LDCU.64 UR4, c[0x4][0x8] ;  /* 0x01000100ff0477ac */ /* 0x000f220008000a00 */
[----:B-1----:R-:W-:Y:S02]  /*5320*/  MOV R4, UR8 ;  /* 0x0000000800047c02 */ /* 0x002fe40008000f00 */
[----:B------:R-:W-:Y:S02]  /*5330*/  MOV R5, UR9 ;  /* 0x0000000900057c02 */ /* 0x000fe40008000f00 */
[----:B---3--:R-:W-:Y:S01]  /*5340*/  MOV R7, UR7 ;  /* 0x0000000700077c02 */ /* 0x008fe20008000f00 */
[----:B------:R-:W-:Y:S01]  /*5350*/  IMAD.U32 R6, RZ, RZ, UR6 ;  /* 0x00000006ff067e24 */ /* 0x000fe2000f8e00ff */
[----:B----4-:R-:W-:Y:S01]  /*5360*/  MOV R11, UR5 ;  /* 0x00000005000b7c02 */ /* 0x010fe20008000f00 */
[----:B------:R-:W-:Y:S02]  /*5370*/  IMAD.U32 R10, RZ, RZ, UR4 ;  /* 0x00000004ff0a7e24 */ /* 0x000fe4000f8e00ff */
[----:B------:R-:W-:Y:S07]  /*5380*/  LEPC R20, `(.L_x_86) ;  /* 0x000000001014794e */ /* 0x000fee0000000000 */
[----:B--2---:R-:W-:Y:S05]  /*5390*/  CALL.ABS.NOINC R2 ;  /* 0x0000000002007343 */ /* 0x004fea0003c00000 */
.L_x_86:
[----:B------:R-:W-:Y:S05]  /*53a0*/  BSYNC.RECONVERGENT B6 ;  /* 0x0000000000067941 */ /* 0x000fea0003800200 */
.L_x_85:
[----:B------:R-:W-:Y:S01]  /*53b0*/  ISETP.NE.U32.AND P4, PT, R82, RZ, PT ;  /* 0x000000ff5200720c */ /* 0x000fe20003f85070 */
[----:B------:R-:W-:Y:S01]  /*53c0*/  UISETP.NE.AND UP2, UPT, UR50, URZ, UPT ;  /* 0x000000ff3200728c */ /* 0x000fe2000bf45270 */
[----:B------:R-:W-:Y:S01]  /*53d0*/  ISETP.NE.U32.AND P2, PT, RZ, UR38, PT ;  /* 0x00000026ff007c0c */ /* 0x000fe2000bf45070 */
[----:B------:R-:W-:Y:S01]  /*53e0*/  UISETP.NE.U32.AND UP1, UPT, UR44, URZ, UPT ;  /* 0x000000ff2c00728c */ /* 0x000fe2000bf25070 */
[----:B------:R-:W-:Y:S01]  /*53f0*/  ISETP.NE.AND.EX P4, PT, R83, RZ, PT, P4 ;  /* 0x000000ff5300720c */ /* 0x000fe20003f85340 */
[----:B------:R-:W-:Y:S01]  /*5400*/  UPLOP3.LUT UP0, UPT, UPT, UPT, UPT, 0x40, 0x4 ;  /* 0x000000000004789c */ /* 0x000fe20003f0e870 */
[----:B------:R-:W-:Y:S01]  /*5410*/  ISETP.NE.AND.EX P2, PT, RZ, UR39, PT, P2 ;  /* 0x00000027ff007c0c */ /* 0x000fe2000bf45320 */
[----:B------:R-:W-:Y:S01]  /*5420*/  UISETP.NE.AND.EX UP1, UPT, UR45, URZ, UPT, UP1 ;  /* 0x000000ff2d00728c */ /* 0x000fe2000bf25310 */
[----:B------:R-:W-:Y:S04]  /*5430*/  PLOP3.LUT P1, PT, PT, PT, UP2, 0x80, 0x8 ;  /* 0x000000000008781c */ /* 0x000fe80003f2f028 */
[----:B------:R-:W-:Y:S06]  /*5440*/  @UP2 UPLOP3.LUT UP0, UPT, UPT, UPT, UP1, 0x80, 0x8 ;  /* 0x000000000008289c */ /* 0x000fec0003f0f010 */
[----:B------:R-:W-:Y:S01]  /*5450*/  PLOP3.LUT P0, PT, PT, PT, UP0, 0x80, 0x8 ;  /* 0x000000000008781c */ /* 0x000fe20003f0f008 */
[----:B------:R-:W-:Y:S01]  /*5460*/  @!UPT UIADD3 URZ, UPT, UPT, URZ, URZ, URZ ;  /* 0x000000fffffff290 */ /* 0x000fe2000fffe0ff */
[----:B------:R-:W-:Y:S11]  /*5470*/  BRA.U !UP1, `(.L_x_88) ;  /* 0x0000000109387547 */ /* 0x000ff6000b800000 */
[----:B------:R-:W-:Y:S01]  /*5480*/  UISETP.NE.U32.AND UP0, UPT, UR38, URZ, UPT ;  /* 0x000000ff2600728c */ /* 0x000fe2000bf05070 */
[----:B------:R-:W-:Y:S02]  /*5490*/  HFMA2 R0, -RZ, RZ, 0, 5.9604644775390625e-08 ;  /* 0x00000001ff007431 */ /* 0x000fe400000001ff */
[----:B------:R-:W-:Y:S01]  /*54a0*/  IMAD.MOV.U32 R88, RZ, RZ, 0x1 ;  /* 0x00000001ff587424 */ /* 0x000fe200078e00ff */
[----:B------:R-:W-:Y:S06]  /*54b0*/  UISETP.NE.AND.EX UP0, UPT, UR39, URZ, UPT, UP0 ;  /* 0x000000ff2700728c */ /* 0x000fec000bf05300 */
[----:B------:R-:W-:Y:S05]  /*54c0*/  PLOP3.LUT P3, PT, PT, PT, UP0, 0x80, 0x8 ;  /* 0x000000000008781c */ /* 0x000fea0003f6f008 */
[----:B------:R-:W1:Y:S01]  /*54d0*/  @UP0 LDCU.64 UR6, c[0x0][0x888] ;  /* 0x00011100ff0607ac */ /* 0x000e620008000a00 */
[----:B------:R-:W-:Y:S07]  /*54e0*/  @UP0 UIMAD UR4, UR36, UR44, URZ ;  /* 0x0000002c240402a4 */ /* 0x000fee000f8e02ff */
[----:B------:R-:W-:Y:S01]  /*54f0*/  @!P3 PRMT R88, R0, 0x7610, R88 ;  /* 0x000076100058b816 */ /* 0x000fe20000000058 */
[----:B-1----:R-:W-:Y:S03]  /*5500*/  @UP0 UIMAD.WIDE UR6, UR4, 0x4, UR6 ;  /* 0x00000004040608a5 */ /* 0x002fe6000f8e0206 */
[----:B------:R-:W1:Y:S03]  /*5510*/  @!UP0 LDCU UR4, c[0x0][0x880] ;  /* 0x00011000ff0487ac */ /* 0x000e660008000800 */
[----:B------:R-:W-:Y:S01]  /*5520*/  IMAD.U32 R2, RZ, RZ, UR6 ;  /* 0x00000006ff027e24 */ /* 0x000fe2000f8e00ff */
[----:B------:R-:W-:Y:S05]  /*5530*/  MOV R3, UR7 ;  /* 0x0000000700037c02 */ /* 0x000fea0008000f00 */
[----:B-----5:R2:W5:Y:S02]  /*5540*/  @P3 LDG.E R49, desc[UR46][R2.64] ;  /* 0x0000002e02313981 */ /* 0x020564000c1e1900 */
[----:B-12---:R-:W-:Y:S02]  /*5550*/  @!P3 IMAD.U32 R49, RZ, RZ, UR4 ;  /* 0x00000004ff31be24 */ /* 0x006fe4000f8e00ff */
.L_x_88:
[----:B------:R-:W-:Y:S05]  /*5560*/  @!P4 BRA `(.L_x_89) ;  /* 0x000000000020c947 */ /* 0x000fea0003800000 */
[----:B------:R-:W-:Y:S04]  /*5570*/  ISETP.NE.U32.AND P3, PT, R80, RZ, PT ;  /* 0x000000ff5000720c */ /* 0x000fe80003f65070 */
[----:B------:R-:W-:Y:S11]  /*5580*/  ISETP.NE.AND.EX P3, PT, R81, RZ, PT, P3 ;  /* 0x000000ff5100720c */ /* 0x000ff60003f65330 */
[----:B------:R-:W-:Y:S02]  /*5590*/  @!UPT UIADD3 URZ, UPT, UPT, URZ, URZ, URZ ;  /* 0x000000fffffff290 */ /* 0x000fe4000fffe0ff */
[----:B------:R-:W1:Y:S01]  /*55a0*/  @P3 LDC.64 R2, c[0x0][0x8a8] ;  /* 0x00022a00ff023b82 */ /* 0x000e620000000a00 */
[----:B------:R-:W-:Y:S04]  /*55b0*/  @P3 IMAD R0, R82, UR36, RZ ;  /* 0x0000002452003c24 */ /* 0x000fe8000f8e02ff */
[----:B-1----:R-:W-:Y:S05]  /*55c0*/  @P3 IMAD.WIDE R2, R0, 0x4, R2 ;  /* 0x0000000400023825 */ /* 0x002fea00078e0202 */
[----:B-----5:R1:W5:Y:S02]  /*55d0*/  @P3 LDG.E R47, desc[UR46][R2.64] ;  /* 0x0000002e022f3981 */ /* 0x020364000c1e1900 */
[----:B-1----:R-:W2:Y:S02]  /*55e0*/  @!P3 LDC R47, c[0x0][0x8a0] ;  /* 0x00022800ff2fbb82 */ /* 0x002ea40000000800 */
.L_x_89:
[----:B-----5:R-:W-:Y:S01]  /*55f0*/  FSETP.NEU.AND P3, PT, R49, RZ, PT ;  /* 0x000000ff3100720b */ /* 0x020fe20003f6d000 */
[----:B------:R-:W-:Y:S01]  /*5600*/  BSSY B1, `(.L_x_90) ;  /* 0x0000039000017945 */ /* 0x000fe20003800000 */
[----:B------:R-:W-:Y:S01]  /*5610*/  SEL R3, RZ, 0xffffffff, P2 ;  /* 0xffffffffff037807 */ /* 0x000fe20001000000 */
[----:B------:R-:W-:Y:S01]  /*5620*/  IMAD.MOV.U32 R66, RZ, RZ, 0x1 ;  /* 0x00000001ff427424 */ /* 0x000fe200078e00ff */
[----:B------:R-:W-:Y:S01]  /*5630*/  @P1 LOP3.LUT P2, RZ, R88, 0xff, RZ, 0xc0, !PT ;  /* 0x000000ff58ff1812 */ /* 0x000fe2000784c0ff */
[----:B------:R-:W-:Y:S01]  /*5640*/  IMAD R48, R45, 0x80, R46 ;  /* 0x000000802d307824 */ /* 0x000fe200078e022e */
[----:B------:R-:W-:Y:S01]  /*5650*/  @P1 SEL R0, RZ, 0xffffffff, P3 ;  /* 0xffffffffff001807 */ /* 0x000fe20001800000 */
[----:B------:R-:W-:Y:S01]  /*5660*/  IMAD R106, R101, -0x10, R99 ;  /* 0xfffffff0656a7824 */ /* 0x000fe200078e0263 */
[----:B------:R-:W-:Y:S01]  /*5670*/  LOP3.LUT R97, R97, 0x1, RZ, 0x3c, !PT ;  /* 0x0000000161617812 */ /* 0x000fe200078e3cff */
[----:B------:R-:W-:Y:S01]  /*5680*/  IMAD.MOV.U32 R65, RZ, RZ, RZ ;  /* 0x000000ffff417224 */ /* 0x000fe200078e00ff */
[----:B------:R-:W-:Y:S02]  /*5690*/  @P0 SEL R0, R3, R0, !P2 ;  /* 0x0000000003000207 */ /* 0x000fe40005000000 */
[----:B------:R-:W-:Y:S02]  /*56a0*/  CS2R R78, SRZ ;  /* 0x00000000004e7805 */ /* 0x000fe4000001ff00 */
[----:B------:R-:W-:Y:S02]  /*56b0*/  LEA R64, R45, UR48, 0x3 ;  /* 0x000000302d407c11 */ /* 0x000fe4000f8e18ff */
[----:B------:R-:W-:Y:S02]  /*56c0*/  CS2R R76, SRZ ;  /* 0x00000000004c7805 */ /* 0x000fe4000001ff00 */
[----:B------:R-:W-:Y:S02]  /*56d0*/  @P1 LOP3.LUT R0, R0, 0x1, RZ, 0xc0, !PT ;  /* 0x0000000100001812 */ /* 0x000fe400078ec0ff */
[----:B------:R-:W-:Y:S02]  /*56e0*/  CS2R R70, SRZ ;  /* 0x0000000000467805 */ /* 0x000fe4000001ff00 */
[----:B------:R-:W-:Y:S02]  /*56f0*/  PLOP3.LUT P2, PT, PT, PT, UP1, 0x80, 0x8 ;  /* 0x000000000008781c */ /* 0x000fe40003f4f018 */
[----:B------:R-:W-:Y:S02]  /*5700*/  CS2R R68, SRZ ;  /* 0x0000000000447805 */ /* 0x000fe4000001ff00 */
[----:B------:R-:W-:Y:S02]  /*5710*/  ISETP.NE.U32.OR P5, PT, R0, 0x1, !P1 ;  /* 0x000000010000780c */ /* 0x000fe40004fa5470 */
[----:B------:R-:W-:Y:S02]  /*5720*/  CS2R R62, SRZ ;  /* 0x00000000003e7805 */ /* 0x000fe4000001ff00 */
[----:B------:R-:W-:Y:S02]  /*5730*/  LOP3.LUT P4, R104, R88, 0xff, RZ, 0xc0, !PT ;  /* 0x000000ff58687812 */ /* 0x000fe4000788c0ff */
[----:B------:R-:W-:Y:S02]  /*5740*/  CS2R R60, SRZ ;  /* 0x00000000003c7805 */ /* 0x000fe4000001ff00 */
[----:B------:R-:W-:Y:S02]  /*5750*/  SEL R2, RZ, 0xffffffff, P3 ;  /* 0xffffffffff027807 */ /* 0x000fe40001800000 */
[----:B------:R-:W-:Y:S02]  /*5760*/  CS2R R58, SRZ ;  /* 0x00000000003a7805 */ /* 0x000fe4000001ff00 */
[----:B------:R-:W-:Y:S02]  /*5770*/  P2R R107, PR, RZ, 0x20 ;  /* 0x00000020ff6b7803 */ /* 0x000fe40000000000 */
[----:B------:R-:W-:Y:S02]  /*5780*/  CS2R R56, SRZ ;  /* 0x0000000000387805 */ /* 0x000fe4000001ff00 */
[----:B------:R-:W-:Y:S02]  /*5790*/  @P2 SEL R2, R3, R2, !P4 ;  /* 0x0000000203022207 */ /* 0x000fe40006000000 */
[----:B------:R-:W-:Y:S02]  /*57a0*/  @P5 SHF.L.U32 R0, R97, 0x1f, RZ ;  /* 0x0000001f61005819 */ /* 0x000fe400000006ff */
[----:B------:R-:W-:Y:S02]  /*57b0*/  LOP3.LUT R2, R2, 0x1, RZ, 0xc0, !PT ;  /* 0x0000000102027812 */ /* 0x000fe400078ec0ff */
[----:B------:R1:W3:Y:S02]  /*57c0*/  @P5 SYNCS.PHASECHK.TRANS64.TRYWAIT P1, [UR48+0x40], R0 ;  /* 0x00004000ff0055a7 */ /* 0x0002e40008021130 */
[----:B------:R-:W-:Y:S04]  /*57d0*/  ISETP.NE.U32.AND P2, PT, R2, 0x1, PT ;  /* 0x000000010200780c */ /* 0x000fe80003f45070 */
[----:B------:R-:W-:Y:S02]  /*57e0*/  P2R R67, PR, RZ, 0x4 ;  /* 0x00000004ff437803 */ /* 0x000fe40000000000 */
[----:B-1----:R-:W-:Y:S04]  /*57f0*/  SHF.L.U32 R0, R96, 0x1f, RZ ;  /* 0x0000001f60007819 */ /* 0x002fe800000006ff */
[----:B------:R1:W4:Y:S01]  /*5800*/  SYNCS.PHASECHK.TRANS64.TRYWAIT P0, [R64+URZ+0xb0], R0 ;  /* 0x0000b000400075a7 */ /* 0x00032200080011ff */
[----:B---3--:R-:W-:Y:S01]  /*5810*/  @P5 SEL R66, RZ, 0x1, !P1 ;  /* 0x00000001ff425807 */ /* 0x008fe20004800000 */
[----:B-1----:R-:W-:Y:S06]  /*5820*/  @!P5 BRA `(.L_x_91) ;  /* 0x000000000058d947 */ /* 0x002fec0003800000 */
[----:B------:R-:W-:Y:S01]  /*5830*/  IMAD.MOV.U32 R79, RZ, RZ, RZ ;  /* 0x000000ffff4f7224 */ /* 0x000fe200078e00ff */
[----:B------:R-:W-:Y:S01]  /*5840*/  ISETP.NE.AND P1, PT, R66, RZ, PT ;  /* 0x000000ff4200720c */ /* 0x000fe20003f25270 */
[----:B------:R-:W-:Y:S01]  /*5850*/  BSSY B0, `(.L_x_92) ;  /* 0x000000c000007945 */ /* 0x000fe20003800000 */
[----:B------:R-:W-:Y:S02]  /*5860*/  CS2R R58, SRZ ;  /* 0x00000000003a7805 */ /* 0x000fe4000001ff00 */
[----:B------:R-:W-:Y:S02]  /*5870*/  CS2R R56, SRZ ;  /* 0x0000000000387805 */ /* 0x000fe4000001ff00 */
[----:B------:R-:W-:Y:S02]  /*5880*/  CS2R R62, SRZ ;  /* 0x00000000003e7805 */ /* 0x000fe4000001ff00 */
[----:B------:R-:W-:Y:S02]  /*5890*/  CS2R R60, SRZ ;  /* 0x00000000003c7805 */ /* 0x000fe4000001ff00 */
[----:B------:R-:W-:Y:S02]  /*58a0*/  CS2R R70, SRZ ;  /* 0x0000000000467805 */ /* 0x000fe4000001ff00 */
[----:B------:R-:W-:Y:S02]  /*58b0*/  CS2R R68, SRZ ;  /* 0x0000000000447805 */ /* 0x000fe4000001ff00 */
[----:B------:R-:W-:Y:S01]  /*58c0*/  CS2R R76, SRZ ;  /* 0x00000000004c7805 */ /* 0x000fe2000001ff00 */
[----:B------:R-:W-:Y:S06]  /*58d0*/  @P1 BRA `(.L_x_93) ;  /* 0x00000000000c1947 */ /* 0x000fec0003800000 */
[----:B------:R-:W-:Y:S04]  /*58e0*/  SHF.L.U32 R3, R97, 0x1f, RZ ;  /* 0x0000001f61037819 */ /* 0x000fe800000006ff */
[----:B------:R-:W1:Y:S02]  /*58f0*/  SYNCS.PHASECHK.TRANS64.TRYWAIT P1, [UR48+0x40], R3 ;  /* 0x00004003ff0075a7 */ /* 0x000e640008021130 */
[----:B-1----:R-:W-:Y:S05]  /*5900*/  @!P1 BRA `(.L_x_94) ;  /* 0x0000003c00649947 */ /* 0x002fea0003800000 */
.L_x_93:
[----:B------:R-:W-:Y:S05]  /*5910*/  BSYNC B0 ;  /* 0x0000000000007941 */ /* 0x000fea0003800000 */
.L_x_92:
[----:B------:R-:W-:Y:S01]  /*5920*/  ISETP.NE.AND P1, PT, R67, RZ, PT ;  /* 0x000000ff4300720c */ /* 0x000fe20003f25270 */
[----:B------:R-:W-:Y:S11]  /*5930*/  HFMA2 R65, -RZ, RZ, 0, 5.9604644775390625e-08 ;  /* 0x00000001ff417431 */ /* 0x000ff600000001ff */
[----:B------:R-:W-:Y:S01]  /*5940*/  @!UPT UIADD3 URZ, UPT, UPT, URZ, URZ, URZ ;  /* 0x000000fffffff290 */ /* 0x000fe2000fffe0ff */
[----:B------:R3:W1:Y:S04]  /*5950*/  @P1 LDS.128 R56, [R100] ;  /* 0x0000000064381984 */ /* 0x0006680000000c00 */
[----:B------:R3:W1:Y:S04]  /*5960*/  @P1 LDS.128 R60, [R99+0x10] ;  /* 0x00001000633c1984 */ /* 0x0006680000000c00 */
[----:B------:R3:W1:Y:S04]  /*5970*/  @P1 LDS.128 R68, [R98+0x20] ;  /* 0x0000200062441984 */ /* 0x0006680000000c00 */
[----:B------:R3:W1:Y:S02]  /*5980*/  @P1 LDS.128 R76, [R106+0x30] ;  /* 0x000030006a4c1984 */ /* 0x0006640000000c00 */
.L_x_91:
[----:B------:R-:W-:Y:S05]  /*5990*/  BSYNC B1 ;  /* 0x0000000000017941 */ /* 0x000fea0003800000 */
.L_x_90:
[----:B-1----:R-:W-:Y:S04]  /*59a0*/  SHF.R.U32.HI R2, RZ, 0x15, R48 ;  /* 0x00000015ff027819 */ /* 0x002fe80000011630 */
[----:B------:R-:W-:Y:S01]  /*59b0*/  LOP3.LUT P1, RZ, R2, 0x3, R92, 0x48, !PT ;  /* 0x0000000302ff7812 */ /* 0x000fe2000782485c */
[----:B------:R-:W-:Y:S01]  /*59c0*/  @!UPT UIADD3 URZ, UPT, UPT, URZ, URZ, URZ ;  /* 0x000000fffffff290 */ /* 0x000fe2000fffe0ff */
[----:B----4-:R-:W-:Y:S11]  /*59d0*/  @P0 BRA `(.L_x_95) ;  /* 0x0000000000080947 */ /* 0x010ff60003800000 */
[----:B------:R-:W1:Y:S02]  /*59e0*/  SYNCS.PHASECHK.TRANS64.TRYWAIT P0, [R64+URZ+0xb0], R0 ;  /* 0x0000b000400075a7 */ /* 0x000e6400080011ff */
[----:B-1----:R-:W-:Y:S05]  /*59f0*/  @!P0 BRA `(.L_x_96) ;  /* 0x0000003c00408947 */ /* 0x002fea0003800000 */
.L_x_95:
[----:B------:R-:W-:Y:S05]  /*5a00*/  @!P1 BRA `(.L_x_97) ;  /* 0x0000000000409947 */ /* 0x000fea0003800000 */
[----:B------:R-:W4:Y:S01]  /*5a10*/  LDCU.64 UR8, c[0x4][0x70] ;  /* 0x01000e00ff0877ac */ /* 0x000f220008000a00 */
[----:B------:R-:W-:Y:S01]  /*5a20*/  MOV R3, 0x0 ;  /* 0x0000000000037802 */ /* 0x000fe20000000f00 */
[----:B------:R-:W-:Y:S02]  /*5a30*/  HFMA2 R12, -RZ, RZ, 0, 5.9604644775390625e-08 ;  /* 0x00000001ff0c7431 */ /* 0x000fe400000001ff */
[----:B------:R-:W-:Y:S02]  /*5a40*/  IMAD.MOV.U32 R8, RZ, RZ, 0x192 ;  /* 0x00000192ff087424 */ /* 0x000fe400078e00ff */
[----:B------:R-:W-:Y:S01]  /*5a50*/  IMAD.MOV.U32 R13, RZ, RZ, RZ ;  /* 0x000000ffff0d7224 */ /* 0x000fe200078e00ff */
[----:B------:R-:W5:Y:S01]  /*5a60*/  LDCU.64 UR6, c[0x4][0x78] ;  /* 0x01000f00ff0677ac */ /* 0x000f620008000a00 */
[----:B------:R-:W1:Y:S01]  /*5a70*/  LDC.64 R2, c[0x4][R3] ;  /* 0x0100000003027b82 */ /* 0x000e620000000a00 */
[----:B------:R-:W2:Y:S01]  /*5a80*/  LDCU.64 UR4, c[0x4][0x10] ;  /* 0x01000200ff0477ac */ /* 0x000ea20008000a00 */
[----:B----4-:R-:W-:Y:S01]  /*5a90*/  MOV R5, UR9 ;  /* 0x0000000900057c02 */ /* 0x010fe20008000f00 */
[----:B------:R-:W-:Y:S01]  /*5aa0*/  IMAD.U32 R4, RZ, RZ, UR8 ;  /* 0x00000008ff047e24 */ /* 0x000fe2000f8e00ff */
[----:B-----5:R-:W-:Y:S01]  /*5ab0*/  MOV R7, UR7 ;  /* 0x0000000700077c02 */ /* 0x020fe20008000f00 */
[----:B------:R-:W-:Y:S01]  /*5ac0*/  IMAD.U32 R6, RZ, RZ, UR6 ;  /* 0x00000006ff067e24 */ /* 0x000fe2000f8e00ff */
[----:B--2---:R-:W-:Y:S01]  /*5ad0*/  MOV R11, UR5 ;  /* 0x00000005000b7c02 */ /* 0x004fe20008000f00 */
[----:B------:R-:W-:Y:S02]  /*5ae0*/  IMAD.U32 R10, RZ, RZ, UR4 ;  /* 0x00000004ff0a7e24 */ /* 0x000fe4000f8e00ff */
[----:B------:R-:W-:Y:S07]  /*5af0*/  LEPC R20, `(.L_x_97) ;  /* 0x000000001014794e */ /* 0x000fee0000000000 */
[----:B-1-3--:R-:W-:Y:S05]  /*5b00*/  CALL.ABS.NOINC R2 ;  /* 0x0000000002007343 */ /* 0x00afea0003c00000 */
.L_x_97:
[----:B------:R-:W-:Y:S05]  /*5b10*/  WARPSYNC.ALL ;  /* 0x0000000000007948 */ /* 0x000fea0003800000 */
[----:B------:R-:W-:Y:S01]  /*5b20*/  R2UR UR4, R48 ;  /* 0x00000000300472ca */ /* 0x000fe200000e0000 */
[--C-:B------:R-:W-:Y:S01]  /*5b30*/  HADD2.F32 R50, -RZ, R56.reuse.H0_H0 ;  /* 0x20000038ff327230 */ /* 0x100fe20000004100 */
[----:B------:R-:W-:Y:S01]  /*5b40*/  ISETP.NE.AND P0, PT, R102, RZ, PT ;  /* 0x000000ff6600720c */ /* 0x000fe20003f05270 */
[----:B------:R-:W-:Y:S01]  /*5b50*/  HADD2.F32 R51, -RZ, R56.H1_H1 ;  /* 0x30000038ff337230 */ /* 0x000fe20000004100 */
[----:B------:R-:W-:Y:S01]  /*5b60*/  BSSY.RECONVERGENT B0, `(.L_x_98) ;  /* 0x0000086000007945 */ /* 0x000fe20003800200 */
[--C-:B------:R-:W-:Y:S08]  /*5b70*/  HADD2.F32 R52, -RZ, R57.reuse.H0_H0 ;  /* 0x20000039ff347230 */ /* 0x100ff00000004100 */
[----:B------:R-:W1:Y:S02]  /*5b80*/  LDTM.x32 R4, tmem[UR4] ;  /* 0x00000004000479ee */ /* 0x000e6400082c0000 */
[C---:B-12---:R-:W-:Y:S01]  /*5b90*/  FMUL R0, R47.reuse, R4 ;  /* 0x000000042f007220 */ /* 0x046fe20000400000 */
[C---:B------:R-:W-:Y:S01]  /*5ba0*/  FMUL R2, R47.reuse, R5 ;  /* 0x000000052f027220 */ /* 0x040fe20000400000 */
[C---:B------:R-:W-:Y:S01]  /*5bb0*/  FMUL R4, R47.reuse, R8 ;  /* 0x000000082f047220 */ /* 0x040fe20000400000 */
[----:B------:R-:W-:Y:S01]  /*5bc0*/  FMUL R3, R47, R6 ;  /* 0x000000062f037220 */ /* 0x000fe20000400000 */
[C---:B------:R-:W-:Y:S01]  /*5bd0*/  FFMA R0, R49.reuse, R50, R0 ;  /* 0x0000003231007223 */ /* 0x040fe20000000000 */
[----:B------:R-:W-:Y:S01]  /*5be0*/  FFMA R2, R49, R51, R2 ;  /* 0x0000003331027223 */ /* 0x000fe20000000002 */
[C---:B------:R-:W-:Y:S01]  /*5bf0*/  FMUL R5, R47.reuse, R9 ;  /* 0x000000092f057220 */ /* 0x040fe20000400000 */
        /* <DEDUP_REMOVED lines=16> */
[----:B------:R-:W-:Y:S02]  /*5d00*/  HADD2.F32 R32, -RZ, R57.H1_H1 ;  /* 0x30000039ff207230 */ /* 0x000fe40000004100 */
[C---:B------:R-:W-:Y:S01]  /*5d10*/  FMUL R26, R47.reuse, R30 ;  /* 0x0000001e2f1a7220 */ /* 0x040fe20000400000 */
[----:B------:R-:W-:Y:S01]  /*5d20*/  FMUL R29, R47, R33 ;  /* 0x000000212f1d7220 */ /* 0x000fe20000400000 */
[--C-:B------:R-:W-:Y:S02]  /*5d30*/  HADD2.F32 R33, -RZ, R58.reuse.H0_H0 ;  /* 0x2000003aff217230 */ /* 0x100fe40000004100 */
[----:B------:R-:W-:Y:S01]  /*5d40*/  FFMA R3, R49, R52, R3 ;  /* 0x0000003431037223 */ /* 0x000fe20000000003 */
[C---:B------:R-:W-:Y:S01]  /*5d50*/  FMUL R7, R47.reuse, R7 ;  /* 0x000000072f077220 */ /* 0x040fe20000400000 */
[----:B------:R-:W-:Y:S01]  /*5d60*/  FMUL R30, R47, R34 ;  /* 0x000000222f1e7220 */ /* 0x000fe20000400000 */
[----:B------:R-:W-:Y:S01]  /*5d70*/  HADD2.F32 R34, -RZ, R58.H1_H1 ;  /* 0x3000003aff227230 */ /* 0x000fe20000004100 */
[----:B------:R-:W-:Y:S01]  /*5d80*/  F2FP.F16.F32.PACK_AB R52, R2, R0 ;  /* 0x000000000234723e */ /* 0x000fe200000000ff */
[--C-:B------:R-:W-:Y:S02]  /*5d90*/  HADD2.F32 R0, -RZ, R59.reuse.H0_H0 ;  /* 0x2000003bff007230 */ /* 0x100fe40000004100 */
[C---:B------:R-:W-:Y:S01]  /*5da0*/  FFMA R7, R49.reuse, R32, R7 ;  /* 0x0000002031077223 */ /* 0x040fe20000000007 */
[----:B------:R-:W-:Y:S02]  /*5db0*/  HADD2.F32 R2, -RZ, R59.H1_H1 ;  /* 0x3000003bff027230 */ /* 0x000fe40000004100 */
[C---:B------:R-:W-:Y:S01]  /*5dc0*/  FFMA R4, R49.reuse, R33, R4 ;  /* 0x0000002131047223 */ /* 0x040fe20000000004 */
[C---:B------:R-:W-:Y:S01]  /*5dd0*/  FFMA R5, R49.reuse, R34, R5 ;  /* 0x0000002231057223 */ /* 0x040fe20000000005 */
[----:B------:R-:W-:Y:S01]  /*5de0*/  FFMA R6, R49, R0, R6 ;  /* 0x0000000031067223 */ /* 0x000fe20000000006 */
[--C-:B------:R-:W-:Y:S02]  /*5df0*/  HADD2.F32 R0, -RZ, R60.reuse.H0_H0 ;  /* 0x2000003cff007230 */ /* 0x100fe40000004100 */
[----:B------:R-:W-:Y:S01]  /*5e00*/  FMUL R11, R47, R11 ;  /* 0x0000000b2f0b7220 */ /* 0x000fe20000400000 */
[----:B------:R-:W-:Y:S01]  /*5e10*/  F2FP.F16.F32.PACK_AB R53, R7, R3 ;  /* 0x000000030735723e */ /* 0x000fe200000000ff */
[--C-:B------:R-:W-:Y:S02]  /*5e20*/  HADD2.F32 R3, -RZ, R61.reuse.H0_H0 ;  /* 0x2000003dff037230 */ /* 0x100fe40000004100 */
[----:B------:R-:W-:Y:S01]  /*5e30*/  FMUL R15, R47, R15 ;  /* 0x0000000f2f0f7220 */ /* 0x000fe20000400000 */
[C---:B------:R-:W-:Y:S01]  /*5e40*/  FFMA R11, R49.reuse, R2, R11 ;  /* 0x00000002310b7223 */ /* 0x040fe2000000000b */
[----:B------:R-:W-:Y:S02]  /*5e50*/  HADD2.F32 R2, -RZ, R60.H1_H1 ;  /* 0x3000003cff027230 */ /* 0x000fe40000004100 */
[----:B------:R-:W-:Y:S01]  /*5e60*/  FFMA R8, R49, R0, R8 ;  /* 0x0000000031087223 */ /* 0x000fe20000000008 */
[----:B------:R-:W-:Y:S02]  /*5e70*/  HADD2.F32 R0, -RZ, R61.H1_H1 ;  /* 0x3000003dff007230 */ /* 0x000fe40000004100 */
[C---:B------:R-:W-:Y:S01]  /*5e80*/  FMUL R19, R47.reuse, R19 ;  /* 0x000000132f137220 */ /* 0x040fe20000400000 */
[----:B------:R-:W-:Y:S01]  /*5e90*/  FMUL R23, R47, R23 ;  /* 0x000000172f177220 */ /* 0x000fe20000400000 */
[C---:B------:R-:W-:Y:S01]  /*5ea0*/  FFMA R9, R49.reuse, R2, R9 ;  /* 0x0000000231097223 */ /* 0x040fe20000000009 */
[C---:B------:R-:W-:Y:S01]  /*5eb0*/  FFMA R10, R49.reuse, R3, R10 ;  /* 0x00000003310a7223 */ /* 0x040fe2000000000a */
[----:B------:R-:W-:Y:S01]  /*5ec0*/  FFMA R15, R49, R0, R15 ;  /* 0x00000000310f7223 */ /* 0x000fe2000000000f */
[--C-:B------:R-:W-:Y:S02]  /*5ed0*/  HADD2.F32 R2, -RZ, R62.reuse.H0_H0 ;  /* 0x2000003eff027230 */ /* 0x100fe40000004100 */
[----:B------:R-:W-:Y:S01]  /*5ee0*/  FMUL R27, R47, R27 ;  /* 0x0000001b2f1b7220 */ /* 0x000fe20000400000 */
[----:B------:R-:W-:Y:S01]  /*5ef0*/  HADD2.F32 R0, -RZ, R62.H1_H1 ;  /* 0x3000003eff007230 */ /* 0x000fe20000004100 */
[----:B------:R-:W-:Y:S01]  /*5f00*/  F2FP.F16.F32.PACK_AB R54, R5, R4 ;  /* 0x000000040536723e */ /* 0x000fe200000000ff */
[--C-:B------:R-:W-:Y:S02]  /*5f10*/  HADD2.F32 R3, -RZ, R63.reuse.H0_H0 ;  /* 0x2000003fff037230 */ /* 0x100fe40000004100 */
[C---:B------:R-:W-:Y:S01]  /*5f20*/  FFMA R12, R49.reuse, R2, R12 ;  /* 0x00000002310c7223 */ /* 0x040fe2000000000c */
[--C-:B------:R-:W-:Y:S02]  /*5f30*/  HADD2.F32 R2, -RZ, R68.reuse.H0_H0 ;  /* 0x20000044ff027230 */ /* 0x100fe40000004100 */
[C---:B------:R-:W-:Y:S01]  /*5f40*/  FFMA R13, R49.reuse, R0, R13 ;  /* 0x00000000310d7223 */ /* 0x040fe2000000000d */
[----:B------:R-:W-:Y:S02]  /*5f50*/  HADD2.F32 R0, -RZ, R63.H1_H1 ;  /* 0x3000003fff007230 */ /* 0x000fe40000004100 */
[----:B------:R-:W-:Y:S01]  /*5f60*/  FFMA R14, R49, R3, R14 ;  /* 0x00000003310e7223 */ /* 0x000fe2000000000e */
[----:B------:R-:W-:Y:S01]  /*5f70*/  HADD2.F32 R3, -RZ, R68.H1_H1 ;  /* 0x30000044ff037230 */ /* 0x000fe20000004100 */
[----:B------:R-:W-:Y:S01]  /*5f80*/  F2FP.F16.F32.PACK_AB R55, R11, R6 ;  /* 0x000000060b37723e */ /* 0x000fe200000000ff */
[----:B------:R-:W-:Y:S01]  /*5f90*/  FMUL R31, R47, R31 ;  /* 0x0000001f2f1f7220 */ /* 0x000fe20000400000 */
[C---:B------:R-:W-:Y:S01]  /*5fa0*/  FFMA R19, R49.reuse, R0, R19 ;  /* 0x0000000031137223 */ /* 0x040fe20000000013 */
[--C-:B------:R-:W-:Y:S02]  /*5fb0*/  HADD2.F32 R0, -RZ, R69.reuse.H0_H0 ;  /* 0x20000045ff007230 */ /* 0x100fe40000004100 */
[C---:B------:R-:W-:Y:S01]  /*5fc0*/  FFMA R16, R49.reuse, R2, R16 ;  /* 0x0000000231107223 */ /* 0x040fe20000000010 */
[----:B------:R1:W-:Y:S01]  /*5fd0*/  STS.128 [R100], R52 ;  /* 0x0000003464007388 */ /* 0x0003e20000000c00 */
[C---:B------:R-:W-:Y:S01]  /*5fe0*/  FFMA R17, R49.reuse, R3, R17 ;  /* 0x0000000331117223 */ /* 0x040fe20000000011 */
[----:B------:R-:W-:Y:S02]  /*5ff0*/  HADD2.F32 R2, -RZ, R69.H1_H1 ;  /* 0x30000045ff027230 */ /* 0x000fe40000004100 */
[----:B------:R-:W-:Y:S01]  /*6000*/  FFMA R18, R49, R0, R18 ;  /* 0x0000000031127223 */ /* 0x000fe20000000012 */
[--C-:B------:R-:W-:Y:S01]  /*6010*/  HADD2.F32 R0, -RZ, R70.reuse.H0_H0 ;  /* 0x20000046ff007230 */ /* 0x100fe20000004100 */
[----:B------:R-:W-:Y:S01]  /*6020*/  F2FP.F16.F32.PACK_AB R8, R9, R8 ;  /* 0x000000080908723e */ /* 0x000fe200000000ff */
[--C-:B------:R-:W-:Y:S02]  /*6030*/  HADD2.F32 R3, -RZ, R71.reuse.H0_H0 ;  /* 0x20000047ff037230 */ /* 0x100fe40000004100 */
[C---:B------:R-:W-:Y:S01]  /*6040*/  FFMA R23, R49.reuse, R2, R23 ;  /* 0x0000000231177223 */ /* 0x040fe20000000017 */
[----:B------:R-:W-:Y:S02]  /*6050*/  HADD2.F32 R2, -RZ, R70.H1_H1 ;  /* 0x30000046ff027230 */ /* 0x000fe40000004100 */
[----:B------:R-:W-:Y:S01]  /*6060*/  FFMA R20, R49, R0, R20 ;  /* 0x0000000031147223 */ /* 0x000fe20000000014 */
[----:B------:R-:W-:Y:S01]  /*6070*/  HADD2.F32 R0, -RZ, R71.H1_H1 ;  /* 0x30000047ff007230 */ /* 0x000fe20000004100 */
[----:B------:R-:W-:Y:S01]  /*6080*/  F2FP.F16.F32.PACK_AB R9, R15, R10 ;  /* 0x0000000a0f09723e */ /* 0x000fe200000000ff */
[----:B------:R-:W-:Y:S02]  /*6090*/  HADD2.F32 R4, -RZ, R79.H0_H0 ;  /* 0x2000004fff047230 */ /* 0x000fe40000004100 */
[C---:B------:R-:W-:Y:S01]  /*60a0*/  FFMA R21, R49.reuse, R2, R21 ;  /* 0x0000000231157223 */ /* 0x040fe20000000015 */
[C---:B------:R-:W-:Y:S01]  /*60b0*/  FFMA R22, R49.reuse, R3, R22 ;  /* 0x0000000331167223 */ /* 0x040fe20000000016 */
[----:B------:R-:W-:Y:S01]  /*60c0*/  FFMA R27, R49, R0, R27 ;  /* 0x00000000311b7223 */ /* 0x000fe2000000001b */
[--C-:B------:R-:W-:Y:S01]  /*60d0*/  HADD2.F32 R2, -RZ, R76.reuse.H0_H0 ;  /* 0x2000004cff027230 */ /* 0x100fe20000004100 */
[----:B------:R-:W-:Y:S01]  /*60e0*/  F2FP.F16.F32.PACK_AB R10, R13, R12 ;  /* 0x0000000c0d0a723e */ /* 0x000fe200000000ff */
[----:B------:R-:W-:Y:S01]  /*60f0*/  HADD2.F32 R0, -RZ, R76.H1_H1 ;  /* 0x3000004cff007230 */ /* 0x000fe20000004100 */
[----:B------:R-:W-:Y:S01]  /*6100*/  F2FP.F16.F32.PACK_AB R11, R19, R14 ;  /* 0x0000000e130b723e */ /* 0x000fe200000000ff */
[--C-:B------:R-:W-:Y:S02]  /*6110*/  HADD2.F32 R3, -RZ, R77.reuse.H0_H0 ;  /* 0x2000004dff037230 */ /* 0x100fe40000004100 */
[C---:B------:R-:W-:Y:S01]  /*6120*/  FFMA R24, R49.reuse, R2, R24 ;  /* 0x0000000231187223 */ /* 0x040fe20000000018 */
[--C-:B------:R-:W-:Y:S02]  /*6130*/  HADD2.F32 R2, -RZ, R78.reuse.H0_H0 ;  /* 0x2000004eff027230 */ /* 0x100fe40000004100 */
[C---:B------:R-:W-:Y:S01]  /*6140*/  FFMA R25, R49.reuse, R0, R25 ;  /* 0x0000000031197223 */ /* 0x040fe20000000019 */
[----:B------:R1:W-:Y:S01]  /*6150*/  STS.128 [R99+0x10], R8 ;  /* 0x0000100863007388 */ /* 0x0003e20000000c00 */
[----:B------:R-:W-:Y:S02]  /*6160*/  HADD2.F32 R0, -RZ, R77.H1_H1 ;  /* 0x3000004dff007230 */ /* 0x000fe40000004100 */
[----:B------:R-:W-:Y:S01]  /*6170*/  FFMA R26, R49, R3, R26 ;  /* 0x00000003311a7223 */ /* 0x000fe2000000001a */
[----:B------:R-:W-:Y:S01]  /*6180*/  HADD2.F32 R3, -RZ, R78.H1_H1 ;  /* 0x3000004eff037230 */ /* 0x000fe20000004100 */
[----:B------:R-:W-:Y:S01]  /*6190*/  F2FP.F16.F32.PACK_AB R16, R17, R16 ;  /* 0x000000101110723e */ /* 0x000fe200000000ff */
[----:B------:R-:W-:Y:S01]  /*61a0*/  HADD2.F32 R5, -RZ, R79.H1_H1 ;  /* 0x3000004fff057230 */ /* 0x000fe20000004100 */
[----:B------:R-:W-:Y:S01]  /*61b0*/  F2FP.F16.F32.PACK_AB R17, R23, R18 ;  /* 0x000000121711723e */ /* 0x000fe200000000ff */
[----:B------:R-:W-:Y:S01]  /*61c0*/  FFMA R31, R49, R0, R31 ;  /* 0x00000000311f7223 */ /* 0x000fe2000000001f */
[----:B------:R-:W-:Y:S01]  /*61d0*/  FMUL R35, R47, R35 ;  /* 0x000000232f237220 */ /* 0x000fe20000400000 */
[----:B------:R-:W-:Y:S01]  /*61e0*/  F2FP.F16.F32.PACK_AB R18, R21, R20 ;  /* 0x000000141512723e */ /* 0x000fe200000000ff */
[----:B------:R-:W-:Y:S01]  /*61f0*/  FFMA R28, R49, R2, R28 ;  /* 0x00000002311c7223 */ /* 0x000fe2000000001c */
[----:B------:R-:W-:Y:S01]  /*6200*/  F2FP.F16.F32.PACK_AB R19, R27, R22 ;  /* 0x000000161b13723e */ /* 0x000fe200000000ff */
[C---:B------:R-:W-:Y:S01]  /*6210*/  FFMA R29, R49.reuse, R3, R29 ;  /* 0x00000003311d7223 */ /* 0x040fe2000000001d */
[C---:B------:R-:W-:Y:S01]  /*6220*/  FFMA R30, R49.reuse, R4, R30 ;  /* 0x00000004311e7223 */ /* 0x040fe2000000001e */
[----:B------:R-:W-:Y:S01]  /*6230*/  FFMA R35, R49, R5, R35 ;  /* 0x0000000531237223 */ /* 0x000fe20000000023 */
[----:B------:R-:W-:Y:S01]  /*6240*/  F2FP.F16.F32.PACK_AB R24, R25, R24 ;  /* 0x000000181918723e */ /* 0x000fe200000000ff */
[----:B------:R1:W-:Y:S01]  /*6250*/  STS.128 [R98+0x20], R16 ;  /* 0x0000201062007388 */ /* 0x0003e20000000c00 */
[----:B------:R-:W-:Y:S02]  /*6260*/  F2FP.F16.F32.PACK_AB R25, R31, R26 ;  /* 0x0000001a1f19723e */ /* 0x000fe400000000ff */
[----:B------:R-:W-:Y:S02]  /*6270*/  F2FP.F16.F32.PACK_AB R26, R29, R28 ;  /* 0x0000001c1d1a723e */ /* 0x000fe400000000ff */
[----:B------:R-:W-:Y:S05]  /*6280*/  F2FP.F16.F32.PACK_AB R27, R35, R30 ;  /* 0x0000001e231b723e */ /* 0x000fea00000000ff */
[----:B------:R1:W-:Y:S01]  /*6290*/  STS.128 [R106+0x30], R24 ;  /* 0x000030186a007388 */ /* 0x0003e20000000c00 */
[----:B------:R-:W-:Y:S01]  /*62a0*/  @!PT LDS RZ, [RZ] ;  /* 0x00000000fffff984 */ /* 0x000fe20000000800 */
[----:B------:R-:W-:Y:S01]  /*62b0*/  @!PT LDS RZ, [RZ] ;  /* 0x00000000fffff984 */ /* 0x000fe20000000800 */
[----:B------:R-:W-:Y:S01]  /*62c0*/  @!PT LDS RZ, [RZ] ;  /* 0x00000000fffff984 */ /* 0x000fe20000000800 */
[----:B------:R-:W-:Y:S01]  /*62d0*/  @!PT LDS RZ, [RZ] ;  /* 0x00000000fffff984 */ /* 0x000fe20000000800 */
[----:B------:R2:W-:Y:S07]  /*62e0*/  MEMBAR.ALL.CTA ;  /* 0x0000000000007992 */ /* 0x0005ee0000008000 */
[----:B--2---:R-:W2:Y:S02]  /*62f0*/  FENCE.VIEW.ASYNC.S ;  /* 0x00000000000073c6 */ /* 0x004ea40000000000 */
[----:B--2---:R-:W-:Y:S06]  /*6300*/  BAR.SYNC.DEFER_BLOCKING 0x1, 0x80 ;  /* 0x0042000000007b1d */ /* 0x004fec0000010000 */
[----:B------:R-:W-:Y:S05]  /*6310*/  @P0 BRA `(.L_x_99) ;  /* 0x0000000000280947 */ /* 0x000fea0003800000 */
[----:B------:R-:W-:Y:S02]  /*6320*/  UIADD3 UR4, UPT, UPT, UR48, 0x200, URZ ;  /* 0x0000020030047890 */ /* 0x000fe4000fffe0ff */
[----:B------:R-:W-:Y:S01]  /*6330*/  UIADD3 UR6, UP0, UPT, UR52, 0x680, URZ ;  /* 0x0000068034067890 */ /* 0x000fe2000ff1e0ff */
[----:B------:R-:W-:Y:S03]  /*6340*/  UMOV UR43, UR36 ;  /* 0x00000024002b7c82 */ /* 0x000fe60008000000 */
[----:B------:R-:W-:Y:S01]  /*6350*/  MOV R93, UR4 ;  /* 0x00000004005d7c02 */ /* 0x000fe20008000f00 */
[----:B------:R-:W-:Y:S03]  /*6360*/  UIADD3.X UR7, UPT, UPT, URZ, UR53, URZ, UP0, !UPT ;  /* 0x00000035ff077290 */ /* 0x000fe600087fe4ff */
[----:B------:R-:W-:Y:S11]  /*6370*/  R2UR UR40, R93 ;  /* 0x000000005d2872ca */ /* 0x000ff600000e0000 */
[----:B------:R-:W-:Y:S02]  /*6380*/  @!UPT UIADD3 URZ, UPT, UPT, URZ, URZ, URZ ;  /* 0x000000fffffff290 */ /* 0x000fe4000fffe0ff */
[----:B------:R2:W-:Y:S01]  /*6390*/  UTMASTG.3D [UR40], [UR6] ;  /* 0x00000028060073b5 */ /* 0x0005e20008010000 */
[----:B------:R0:W-:Y:S01]  /*63a0*/  UTMACMDFLUSH ;  /* 0x00000000000079b7 */ /* 0x0001e20000000000 */
[----:B--2---:R-:W-:Y:S04]  /*63b0*/  DEPBAR.LE SB0, 0x1 ;  /* 0x000080400000791a */ /* 0x004fe80000000000 */
.L_x_99:
[----:B------:R-:W-:Y:S05]  /*63c0*/  BSYNC.RECONVERGENT B0 ;  /* 0x0000000000007941 */ /* 0x000fea0003800200 */
.L_x_98:
[----:B------:R-:W-:Y:S01]  /*63d0*/  BAR.SYNC.DEFER_BLOCKING 0x1, 0x80 ;  /* 0x0042000000007b1d */ /* 0x000fe20000010000 */
[----:B------:R-:W-:Y:S01]  /*63e0*/  ISETP.NE.AND P1, PT, R107, RZ, PT ;  /* 0x000000ff6b00720c */ /* 0x000fe20003f25270 */
[----:B------:R-:W-:Y:S01]  /*63f0*/  UISETP.NE.AND UP0, UPT, UR49, URZ, UPT ;  /* 0x000000ff3100728c */ /* 0x000fe2000bf05270 */
[----:B------:R-:W-:Y:S11]  /*6400*/  LEA R2, R65, UR48, 0x3 ;  /* 0x0000003041027c11 */ /* 0x000ff6000f8e18ff */
[----:B------:R-:W-:Y:S01]  /*6410*/  @P1 SHF.L.U32 R3, R97, 0x1f, RZ ;  /* 0x0000001f61031819 */ /* 0x000fe200000006ff */
[----:B------:R-:W-:Y:S06]  /*6420*/  BRA.U !UP0, `(.L_x_100) ;  /* 0x0000000108247547 */ /* 0x000fec000b800000 */
[----:B------:R-:W-:Y:S01]  /*6430*/  IMAD.U32 R4, RZ, RZ, UR51 ;  /* 0x00000033ff047e24 */ /* 0x000fe2000f8e00ff */
[----:B------:R-:W-:Y:S01]  /*6440*/  MOV R0, UR37 ;  /* 0x0000002500007c02 */ /* 0x000fe20008000f00 */
[----:B------:R-:W-:Y:S03]  /*6450*/  UIADD3 UR51, UPT, UPT, UR51, 0x1, URZ ;  /* 0x0000000133337890 */ /* 0x000fe6000fffe0ff */
[----:B------:R-:W-:Y:S01]  /*6460*/  @P1 LEA R4, R4, UR48, 0x3 ;  /* 0x0000003004041c11 */ /* 0x000fe2000f8e18ff */
[----:B------:R-:W-:Y:S04]  /*6470*/  UISETP.NE.AND UP0, UPT, UR51, 0x4, UPT ;  /* 0x000000043300788c */ /* 0x000fe8000bf05270 */
[----:B------:R-:W-:Y:S01]  /*6480*/  @P1 VIADD R4, R4, 0x60 ;  /* 0x0000006004041836 */ /* 0x000fe20000000000 */
[----:B------:R-:W-:Y:S04]  /*6490*/  USEL UR51, UR51, URZ, UP0 ;  /* 0x000000ff33337287 */ /* 0x000fe80008000000 */
[----:B------:R-:W-:Y:S04]  /*64a0*/  @P1 PRMT R0, R0, 0x654, R4 ;  /* 0x0000065400001816 */ /* 0x000fe80000000004 */
[----:B------:R2:W-:Y:S04]  /*64b0*/  @P1 SYNCS.ARRIVE.TRANS64.RED.A1T0 RZ, [R0+URZ], RZ ;  /* 0x000000ff00ff19a7 */ /* 0x0005e800081004ff */
.L_x_100:
[----:B------:R-:W4:Y:S01]  /*64c0*/  @P1 SYNCS.PHASECHK.TRANS64.TRYWAIT P0, [R2+URZ+0x40], R3 ;  /* 0x00004003020015a7 */ /* 0x000f2200080011ff */
[----:B------:R-:W-:Y:S01]  /*64d0*/  BSSY B1, `(.L_x_101) ;  /* 0x0000016000017945 */ /* 0x000fe20003800000 */
[----:B----4-:R-:W-:Y:S03]  /*64e0*/  @P1 SEL R66, RZ, 0x1, !P0 ;  /* 0x00000001ff421807 */ /* 0x010fe60004000000 */
[----:B------:R-:W-:Y:S05]  /*64f0*/  @!P1 BRA `(.L_x_102) ;  /* 0x00000000004c9947 */ /* 0x000fea0003800000 */
[----:B------:R-:W-:Y:S01]  /*6500*/  ISETP.NE.AND P0, PT, R66, RZ, PT ;  /* 0x000000ff4200720c */ /* 0x000fe20003f05270 */
[----:B------:R-:W-:Y:S01]  /*6510*/  BSSY B0, `(.L_x_103) ;  /* 0x000000b000007945 */ /* 0x000fe20003800000 */
[----:B------:R-:W-:Y:S11]  /*6520*/  ISETP.NE.AND P1, PT, R67, RZ, PT ;  /* 0x000000ff4300720c */ /* 0x000ff60003f25270 */
[----:B------:R-:W-:Y:S02]  /*6530*/  @!UPT UIADD3 URZ, UPT, UPT, URZ, URZ, URZ ;  /* 0x000000fffffff290 */ /* 0x000fe4000fffe0ff */
[C---:B------:R-:W-:Y:S01]  /*6540*/  @P1 IMAD R6, R65.reuse, 0x2000, R100 ;  /* 0x0000200041061824 */ /* 0x040fe200078e0264 */
[C---:B------:R-:W-:Y:S01]  /*6550*/  @P1 LEA R4, R65.reuse, R98, 0xd ;  /* 0x0000006241041211 */ /* 0x040fe200078e68ff */
[C---:B------:R-:W-:Y:S02]  /*6560*/  @P1 IMAD R5, R65.reuse, 0x2000, R99 ;  /* 0x0000200041051824 */ /* 0x040fe400078e0263 */
[----:B------:R-:W-:Y:S01]  /*6570*/  @P1 IMAD R3, R65, 0x2000, R106 ;  /* 0x0000200041031824 */ /* 0x000fe200078e026a */
[----:B------:R-:W-:Y:S06]  /*6580*/  @P0 BRA `(.L_x_104) ;  /* 0x00000000000c0947 */ /* 0x000fec0003800000 */
[----:B--2---:R-:W-:Y:S04]  /*6590*/  SHF.L.U32 R0, R97, 0x1f, RZ ;  /* 0x0000001f61007819 */ /* 0x004fe800000006ff */
[----:B------:R-:W2:Y:S02]  /*65a0*/  SYNCS.PHASECHK.TRANS64.TRYWAIT P0, [R2+URZ+0x40], R0 ;  /* 0x00004000020075a7 */ /* 0x000ea400080011ff */
[----:B--2---:R-:W-:Y:S05]  /*65b0*/  @!P0 BRA `(.L_x_105) ;  /* 0x0000003000648947 */ /* 0x004fea0003800000 */
.L_x_104:
[----:B------:R-:W-:Y:S05]  /*65c0*/  BSYNC B0 ;  /* 0x0000000000007941 */ /* 0x000fea0003800000 */
.L_x_103:
[----:B------:R-:W-:Y:S02]  /*65d0*/  ISETP.NE.AND P0, PT, R67, RZ, PT ;  /* 0x000000ff4300720c */ /* 0x000fe40003f05270 */
[----:B------:R-:W-:Y:S11]  /*65e0*/  IADD3 R65, PT, PT, R65, 0x1, RZ ;  /* 0x0000000141417810 */ /* 0x000ff60007ffe0ff */
[----:B------:R4:W1:Y:S04]  /*65f0*/  @P0 LDS.128 R56, [R6] ;  /* 0x0000000006380984 */ /* 0x0008680000000c00 */
[----:B------:R4:W1:Y:S04]  /*6600*/  @P0 LDS.128 R60, [R5+0x10] ;  /* 0x00001000053c0984 */ /* 0x0008680000000c00 */
[----:B------:R4:W1:Y:S04]  /*6610*/  @P0 LDS.128 R68, [R4+0x20] ;  /* 0x0000200004440984 */ /* 0x0008680000000c00 */
[----:B------:R4:W1:Y:S02]  /*6620*/  @P0 LDS.128 R76, [R3+0x30] ;  /* 0x00003000034c0984 */ /* 0x0008640000000c00 */
.L_x_102:
[----:B------:R-:W-:Y:S05]  /*6630*/  BSYNC B1 ;  /* 0x0000000000017941 */ /* 0x000fea0003800000 */
.L_x_101:
[----:B--2---:R-:W-:Y:S05]  /*6640*/  VIADD R0, R48, 0x20 ;  /* 0x0000002030007836 */ /* 0x004fea0000000000 */
[----:B------:R-:W-:Y:S04]  /*6650*/  SHF.R.U32.HI R0, RZ, 0x15, R0 ;  /* 0x00000015ff007819 */ /* 0x000fe80000011600 */
[----:B------:R-:W-:Y:S11]  /*6660*/  LOP3.LUT P0, RZ, R0, 0x3, R92, 0x48, !PT ;  /* 0x0000000300ff7812 */ /* 0x000ff6000780485c */
[----:B------:R-:W-:Y:S02]  /*6670*/  @!UPT UIADD3 URZ, UPT, UPT, URZ, URZ, URZ ;  /* 0x000000fffffff290 */ /* 0x000fe4000fffe0ff */
[----:B------:R-:W-:Y:S05]  /*6680*/  @!P0 BRA `(.L_x_106) ;  /* 0x0000000000408947 */ /* 0x000fea0003800000 */
[----:B------:R-:W2:Y:S01]  /*6690*/  LDCU.64 UR8, c[0x4][0x70] ;  /* 0x01000e00ff0877ac */ /* 0x000ea20008000a00 */
[----:B----4-:R-:W-:Y:S01]  /*66a0*/  MOV R3, 0x0 ;  /* 0x0000000000037802 */ /* 0x010fe20000000f00 */
[----:B------:R-:W-:Y:S02]  /*66b0*/  HFMA2 R12, -RZ, RZ, 0, 5.9604644775390625e-08 ;  /* 0x00000001ff0c7431 */ /* 0x000fe400000001ff */
[----:B-1----:R-:W-:Y:S02]  /*66c0*/  IMAD.MOV.U32 R8, RZ, RZ, 0x192 ;  /* 0x00000192ff087424 */ /* 0x002fe400078e00ff */
[----:B------:R-:W-:Y:S01]  /*66d0*/  IMAD.MOV.U32 R13, RZ, RZ, RZ ;  /* 0x000000ffff0d7224 */ /* 0x000fe200078e00ff */
[----:B------:R-:W1:Y:S01]  /*66e0*/  LDCU.64 UR6, c[0x4][0x78] ;  /* 0x01000f00ff0677ac */ /* 0x000e620008000a00 */
[----:B------:R-:W4:Y:S01]  /*66f0*/  LDC.64 R2, c[0x4][R3] ;  /* 0x0100000003027b82 */ /* 0x000f220000000a00 */
[----:B------:R-:W5:Y:S01]  /*6700*/  LDCU.64 UR4, c[0x4][0x10] ;  /* 0x01000200ff0477ac */ /* 0x000f620008000a00 */
[----:B--2---:R-:W-:Y:S01]  /*6710*/  MOV R5, UR9 ;  /* 0x0000000900057c02 */ /* 0x004fe20008000f00 */
[----:B------:R-:W-:Y:S01]  /*6720*/  IMAD.U32 R4, RZ, RZ, UR8 ;  /* 0x00000008ff047e24 */ /* 0x000fe2000f8e00ff */
[----:B-1----:R-:W-:Y:S01]  /*6730*/  MOV R7, UR7 ;  /* 0x0000000700077c02 */ /* 0x002fe20008000f00 */
[----:B------:R-:W-:Y:S01]  /*6740*/  IMAD.U32 R6, RZ, RZ, UR6 ;  /* 0x00000006ff067e24 */ /* 0x000fe2000f8e00ff */
[----:B-----5:R-:W-:Y:S01]  /*6750*/  MOV R11, UR5 ;  /* 0x00000005000b7c02 */ /* 0x020fe20008000f00 */
[----:B------:R-:W-:Y:S02]  /*6760*/  IMAD.U32 R10, RZ, RZ, UR4 ;  /* 0x00000004ff0a7e24 */ /* 0x000fe4000f8e00ff */
[----:B------:R-:W-:Y:S07]  /*6770*/  LEPC R20, `(.L_x_106) ;  /* 0x000000001014794e */ /* 0x000fee0000000000 */
[----:B---34-:R-:W-:Y:S05]  /*6780*/  CALL.ABS.NOINC R2 ;  /* 0x0000000002007343 */ /* 0x018fea0003c00000 */
.L_x_106:
[----:B------:R-:W-:Y:S05]  /*6790*/  WARPSYNC.ALL ;  /* 0x0000000000007948 */ /* 0x000fea0003800000 */
[----:B------:R-:W-:Y:S01]  /*67a0*/  R2UR UR4, R48 ;  /* 0x00000000300472ca */ /* 0x000fe200000e0000 */
[--C-:B-1--4-:R-:W-:Y:S01]  /*67b0*/  HADD2.F32 R3, -RZ, R56.reuse.H0_H0 ;  /* 0x20000038ff037230 */ /* 0x112fe20000004100 */
[----:B------:R-:W-:Y:S01]  /*67c0*/  ISETP.NE.AND P6, PT, R107, RZ, PT ;  /* 0x000000ff6b00720c */ /* 0x000fe20003fc5270 */
[--C-:B------:R-:W-:Y:S01]  /*67d0*/  HADD2.F32 R51, -RZ, R57.reuse.H1_H1 ;  /* 0x30000039ff337230 */ /* 0x100fe20000004100 */
[----:B------:R-:W-:Y:S01]  /*67e0*/  MOV R50, UR51 ;  /* 0x0000003300327c02 */ /* 0x000fe20008000f00 */
[----:B------:R-:W-:Y:S01]  /*67f0*/  BSSY.RECONVERGENT B0, `(.L_x_107) ;  /* 0x000008c000007945 */ /* 0x000fe20003800200 */
[----:B------:R-:W-:Y:S02]  /*6800*/  MOV R72, UR37 ;  /* 0x0000002500487c02 */ /* 0x000fe40008000f00 */
[----:B------:R-:W-:Y:S05]  /*6810*/  ISETP.NE.AND P0, PT, R102, RZ, PT ;  /* 0x000000ff6600720c */ /* 0x000fea0003f05270 */
[----:B------:R-:W1:Y:S02]  /*6820*/  LDTM.x32 R4, tmem[UR4+0x20] ;  /* 0x00002004000479ee */ /* 0x000e6400082c0000 */
[----:B------:R-:W-:Y:S04]  /*6830*/  @P6 LEA R50, R50, UR48, 0x3 ;  /* 0x0000003032326c11 */ /* 0x000fe8000f8e18ff */
[----:B------:R-:W-:Y:S04]  /*6840*/  @P6 IADD3 R50, PT, PT, R50, 0x60, RZ ;  /* 0x0000006032326810 */ /* 0x000fe80007ffe0ff */
[----:B------:R-:W-:Y:S01]  /*6850*/  @P6 PRMT R72, R72, 0x654, R50 ;  /* 0x0000065448486816 */ /* 0x000fe20000000032 */
[----:B------:R-:W-:Y:S02]  /*6860*/  HADD2.F32 R50, -RZ, R57.H0_H0 ;  /* 0x20000039ff327230 */ /* 0x000fe40000004100 */
[C---:B-1----:R-:W-:Y:S01]  /*6870*/  FMUL R0, R47.reuse, R4 ;  /* 0x000000042f007220 */ /* 0x042fe20000400000 */
[----:B------:R-:W-:Y:S02]  /*6880*/  HADD2.F32 R4, -RZ, R56.H1_H1 ;  /* 0x30000038ff047230 */ /* 0x000fe40000004100 */
[C---:B------:R-:W-:Y:S01]  /*6890*/  FMUL R2, R47.reuse, R5 ;  /* 0x000000052f027220 */ /* 0x040fe20000400000 */
[----:B------:R-:W-:Y:S01]  /*68a0*/  FMUL R7, R47, R7 ;  /* 0x000000072f077220 */ /* 0x000fe20000400000 */
[----:B------:R-:W-:Y:S01]  /*68b0*/  FFMA R0, R49, R3, R0 ;  /* 0x0000000331007223 */ /* 0x000fe20000000000 */
[----:B------:R-:W-:Y:S01]  /*68c0*/  FMUL R3, R47, R6 ;  /* 0x000000062f037220 */ /* 0x000fe20000400000 */
[----:B------:R-:W-:Y:S01]  /*68d0*/  FFMA R2, R49, R4, R2 ;  /* 0x0000000431027223 */ /* 0x000fe20000000002 */
[C---:B------:R-:W-:Y:S01]  /*68e0*/  FMUL R4, R47.reuse, R8 ;  /* 0x000000082f047220 */ /* 0x040fe20000400000 */
[----:B------:R-:W-:Y:S01]  /*68f0*/  FMUL R8, R47, R12 ;  /* 0x0000000c2f087220 */ /* 0x000fe20000400000 */
[----:B------:R-:W-:Y:S01]  /*6900*/  FFMA R3, R49, R50, R3 ;  /* 0x0000003231037223 */ /* 0x000fe20000000003 */
[C---:B------:R-:W-:Y:S01]  /*6910*/  FMUL R12, R47.reuse, R16 ;  /* 0x000000102f0c7220 */ /* 0x040fe20000400000 */
[C---:B------:R-:W-:Y:S01]  /*6920*/  FMUL R16, R47.reuse, R20 ;  /* 0x000000142f107220 */ /* 0x040fe20000400000 */
[C---:B------:R-:W-:Y:S01]  /*6930*/  FMUL R20, R47.reuse, R24 ;  /* 0x000000182f147220 */ /* 0x040fe20000400000 */
[C---:B------:R-:W-:Y:S01]  /*6940*/  FMUL R24, R47.reuse, R28 ;  /* 0x0000001c2f187220 */ /* 0x040fe20000400000 */
[C---:B------:R-:W-:Y:S01]  /*6950*/  FMUL R28, R47.reuse, R32 ;  /* 0x000000202f1c7220 */ /* 0x040fe20000400000 */
[--C-:B------:R-:W-:Y:S01]  /*6960*/  HADD2.F32 R32, -RZ, R58.reuse.H0_H0 ;  /* 0x2000003aff207230 */ /* 0x100fe20000004100 */
[----:B------:R-:W-:Y:S01]  /*6970*/  F2FP.F16.F32.PACK_AB R52, R2, R0 ;  /* 0x000000000234723e */ /* 0x000fe200000000ff */
[----:B------:R-:W-:Y:S02]  /*6980*/  HADD2.F32 R0, -RZ, R58.H1_H1 ;  /* 0x3000003aff007230 */ /* 0x000fe40000004100 */
[----:B------:R-:W-:Y:S01]  /*6990*/  FMUL R5, R47, R9 ;  /* 0x000000092f057220 */ /* 0x000fe20000400000 */
[--C-:B------:R-:W-:Y:S02]  /*69a0*/  HADD2.F32 R2, -RZ, R59.reuse.H0_H0 ;  /* 0x2000003bff027230 */ /* 0x100fe40000004100 */
[C---:B------:R-:W-:Y:S01]  /*69b0*/  FFMA R7, R49.reuse, R51, R7 ;  /* 0x0000003331077223 */ /* 0x040fe20000000007 */
[C---:B------:R-:W-:Y:S01]  /*69c0*/  FFMA R4, R49.reuse, R32, R4 ;  /* 0x0000002031047223 */ /* 0x040fe20000000004 */
[----:B------:R-:W-:Y:S02]  /*69d0*/  HADD2.F32 R32, -RZ, R59.H1_H1 ;  /* 0x3000003bff207230 */ /* 0x000fe40000004100 */
[----:B------:R-:W-:Y:S01]  /*69e0*/  FFMA R5, R49, R0, R5 ;  /* 0x0000000031057223 */ /* 0x000fe20000000005 */
[--C-:B------:R-:W-:Y:S01]  /*69f0*/  HADD2.F32 R0, -RZ, R60.reuse.H0_H0 ;  /* 0x2000003cff007230 */ /* 0x100fe20000004100 */
[----:B------:R-:W-:Y:S01]  /*6a00*/  F2FP.F16.F32.PACK_AB R53, R7, R3 ;  /* 0x000000030735723e */ /* 0x000fe200000000ff */
[----:B------:R-:W-:Y:S01]  /*6a10*/  FMUL R6, R47, R10 ;  /* 0x0000000a2f067220 */ /* 0x000fe20000400000 */
[--C-:B------:R-:W-:Y:S01]  /*6a20*/  HADD2.F32 R3, -RZ, R61.reuse.H0_H0 ;  /* 0x2000003dff037230 */ /* 0x100fe20000004100 */
[----:B------:R-:W-:Y:S01]  /*6a30*/  F2FP.F16.F32.PACK_AB R54, R5, R4 ;  /* 0x000000040536723e */ /* 0x000fe200000000ff */
[----:B------:R-:W-:Y:S01]  /*6a40*/  FMUL R11, R47, R11 ;  /* 0x0000000b2f0b7220 */ /* 0x000fe20000400000 */
[----:B------:R-:W-:Y:S01]  /*6a50*/  FFMA R6, R49, R2, R6 ;  /* 0x0000000231067223 */ /* 0x000fe20000000006 */
[----:B------:R-:W-:Y:S02]  /*6a60*/  HADD2.F32 R2, -RZ, R60.H1_H1 ;  /* 0x3000003cff027230 */ /* 0x000fe40000004100 */
[----:B------:R-:W-:Y:S01]  /*6a70*/  FMUL R9, R47, R13 ;  /* 0x0000000d2f097220 */ /* 0x000fe20000400000 */
[C---:B------:R-:W-:Y:S01]  /*6a80*/  FFMA R11, R49.reuse, R32, R11 ;  /* 0x00000020310b7223 */ /* 0x040fe2000000000b */
[----:B------:R-:W-:Y:S01]  /*6a90*/  FFMA R8, R49, R0, R8 ;  /* 0x0000000031087223 */ /* 0x000fe20000000008 */
[C---:B------:R-:W-:Y:S01]  /*6aa0*/  FMUL R10, R47.reuse, R14 ;  /* 0x0000000e2f0a7220 */ /* 0x040fe20000400000 */
[----:B------:R-:W-:Y:S02]  /*6ab0*/  HADD2.F32 R0, -RZ, R61.H1_H1 ;  /* 0x3000003dff007230 */ /* 0x000fe40000004100 */
[----:B------:R-:W-:Y:S01]  /*6ac0*/  FMUL R15, R47, R15 ;  /* 0x0000000f2f0f7220 */ /* 0x000fe20000400000 */
[C---:B------:R-:W-:Y:S01]  /*6ad0*/  FFMA R9, R49.reuse, R2, R9 ;  /* 0x0000000231097223 */ /* 0x040fe20000000009 */
[C---:B------:R-:W-:Y:S01]  /*6ae0*/  FFMA R10, R49.reuse, R3, R10 ;  /* 0x00000003310a7223 */ /* 0x040fe2000000000a */
[--C-:B------:R-:W-:Y:S02]  /*6af0*/  HADD2.F32 R2, -RZ, R62.reuse.H0_H0 ;  /* 0x2000003eff027230 */ /* 0x100fe40000004100 */
[----:B------:R-:W-:Y:S01]  /*6b00*/  FFMA R15, R49, R0, R15 ;  /* 0x00000000310f7223 */ /* 0x000fe2000000000f */
[----:B------:R-:W-:Y:S02]  /*6b10*/  HADD2.F32 R3, -RZ, R62.H1_H1 ;  /* 0x3000003eff037230 */ /* 0x000fe40000004100 */
[C---:B------:R-:W-:Y:S01]  /*6b20*/  FMUL R13, R47.reuse, R17 ;  /* 0x000000112f0d7220 */ /* 0x040fe20000400000 */
[--C-:B------:R-:W-:Y:S02]  /*6b30*/  HADD2.F32 R0, -RZ, R63.reuse.H0_H0 ;  /* 0x2000003fff007230 */ /* 0x100fe40000004100 */
[----:B------:R-:W-:Y:S01]  /*6b40*/  FMUL R14, R47, R18 ;  /* 0x000000122f0e7220 */ /* 0x000fe20000400000 */
[C---:B------:R-:W-:Y:S01]  /*6b50*/  FFMA R12, R49.reuse, R2, R12 ;  /* 0x00000002310c7223 */ /* 0x040fe2000000000c */
[C---:B------:R-:W-:Y:S01]  /*6b60*/  FFMA R13, R49.reuse, R3, R13 ;  /* 0x00000003310d7223 */ /* 0x040fe2000000000d */
[----:B------:R-:W-:Y:S02]  /*6b70*/  HADD2.F32 R2, -RZ, R63.H1_H1 ;  /* 0x3000003fff027230 */ /* 0x000fe40000004100 */
[----:B------:R-:W-:Y:S01]  /*6b80*/  FFMA R14, R49, R0, R14 ;  /* 0x00000000310e7223 */ /* 0x000fe2000000000e */
[C---:B------:R-:W-:Y:S01]  /*6b90*/  FMUL R19, R47.reuse, R19 ;  /* 0x000000132f137220 */ /* 0x040fe20000400000 */
[--C-:B------:R-:W-:Y:S02]  /*6ba0*/  HADD2.F32 R0, -RZ, R68.reuse.H0_H0 ;  /* 0x20000044ff007230 */ /* 0x100fe40000004100 */
[----:B------:R-:W-:Y:S01]  /*6bb0*/  FMUL R17, R47, R21 ;  /* 0x000000152f117220 */ /* 0x000fe20000400000 */
[--C-:B------:R-:W-:Y:S02]  /*6bc0*/  HADD2.F32 R3, -RZ, R69.reuse.H0_H0 ;  /* 0x20000045ff037230 */ /* 0x100fe40000004100 */
[C---:B------:R-:W-:Y:S01]  /*6bd0*/  FFMA R19, R49.reuse, R2, R19 ;  /* 0x0000000231137223 */ /* 0x040fe20000000013 */
[----:B------:R-:W-:Y:S02]  /*6be0*/  HADD2.F32 R2, -RZ, R68.H1_H1 ;  /* 0x30000044ff027230 */ /* 0x000fe40000004100 */
        /* <DEDUP_REMOVED lines=9> */
[----:B------:R-:W-:Y:S01]  /*6c80*/  FMUL R21, R47, R25 ;  /* 0x000000192f157220 */ /* 0x000fe20000400000 */
[----:B------:R-:W-:Y:S01]  /*6c90*/  F2FP.F16.F32.PACK_AB R55, R11, R6 ;  /* 0x000000060b37723e */ /* 0x000fe200000000ff */
[--C-:B------:R-:W-:Y:S02]  /*6ca0*/  HADD2.F32 R3, -RZ, R71.reuse.H0_H0 ;  /* 0x20000047ff037230 */ /* 0x100fe40000004100 */
[----:B------:R-:W-:Y:S01]  /*6cb0*/  FMUL R22, R47, R26 ;  /* 0x0000001a2f167220 */ /* 0x000fe20000400000 */
[C---:B------:R-:W-:Y:S01]  /*6cc0*/  FFMA R20, R49.reuse, R2, R20 ;  /* 0x0000000231147223 */ /* 0x040fe20000000014 */
[C---:B------:R-:W-:Y:S01]  /*6cd0*/  FFMA R21, R49.reuse, R0, R21 ;  /* 0x0000000031157223 */ /* 0x040fe20000000015 */
[----:B------:R1:W-:Y:S01]  /*6ce0*/  STS.128 [R100+0x2000], R52 ;  /* 0x0020003464007388 */ /* 0x0003e20000000c00 */
[----:B------:R-:W-:Y:S02]  /*6cf0*/  HADD2.F32 R0, -RZ, R71.H1_H1 ;  /* 0x30000047ff007230 */ /* 0x000fe40000004100 */
[----:B------:R-:W-:Y:S01]  /*6d00*/  FFMA R22, R49, R3, R22 ;  /* 0x0000000331167223 */ /* 0x000fe20000000016 */
[----:B------:R-:W-:Y:S01]  /*6d10*/  FMUL R27, R47, R27 ;  /* 0x0000001b2f1b7220 */ /* 0x000fe20000400000 */
[--C-:B------:R-:W-:Y:S01]  /*6d20*/  HADD2.F32 R2, -RZ, R76.reuse.H0_H0 ;  /* 0x2000004cff027230 */ /* 0x100fe20000004100 */
[----:B------:R-:W-:Y:S01]  /*6d30*/  F2FP.F16.F32.PACK_AB R8, R9, R8 ;  /* 0x000000080908723e */ /* 0x000fe200000000ff */
[----:B------:R-:W-:Y:S01]  /*6d40*/  HADD2.F32 R3, -RZ, R76.H1_H1 ;  /* 0x3000004cff037230 */ /* 0x000fe20000004100 */
[----:B------:R-:W-:Y:S01]  /*6d50*/  F2FP.F16.F32.PACK_AB R9, R15, R10 ;  /* 0x0000000a0f09723e */ /* 0x000fe200000000ff */
[----:B------:R-:W-:Y:S01]  /*6d60*/  FMUL R25, R47, R29 ;  /* 0x0000001d2f197220 */ /* 0x000fe20000400000 */
[--C-:B------:R-:W-:Y:S01]  /*6d70*/  HADD2.F32 R4, -RZ, R77.reuse.H0_H0 ;  /* 0x2000004dff047230 */ /* 0x100fe20000004100 */
[----:B------:R-:W-:Y:S01]  /*6d80*/  F2FP.F16.F32.PACK_AB R10, R13, R12 ;  /* 0x0000000c0d0a723e */ /* 0x000fe200000000ff */
[----:B------:R-:W-:Y:S01]  /*6d90*/  FMUL R26, R47, R30 ;  /* 0x0000001e2f1a7220 */ /* 0x000fe20000400000 */
[----:B------:R-:W-:Y:S01]  /*6da0*/  F2FP.F16.F32.PACK_AB R11, R19, R14 ;  /* 0x0000000e130b723e */ /* 0x000fe200000000ff */
[C---:B------:R-:W-:Y:S01]  /*6db0*/  FFMA R27, R49.reuse, R0, R27 ;  /* 0x00000000311b7223 */ /* 0x040fe2000000001b */
[C---:B------:R-:W-:Y:S01]  /*6dc0*/  FFMA R24, R49.reuse, R2, R24 ;  /* 0x0000000231187223 */ /* 0x040fe20000000018 */
[----:B------:R-:W-:Y:S02]  /*6dd0*/  HADD2.F32 R0, -RZ, R77.H1_H1 ;  /* 0x3000004dff007230 */ /* 0x000fe40000004100 */
[----:B------:R-:W-:Y:S01]  /*6de0*/  FFMA R25, R49, R3, R25 ;  /* 0x0000000331197223 */ /* 0x000fe20000000019 */
[----:B------:R1:W-:Y:S01]  /*6df0*/  STS.128 [R99+0x2010], R8 ;  /* 0x0020100863007388 */ /* 0x0003e20000000c00 */
[----:B------:R-:W-:Y:S01]  /*6e00*/  FMUL R31, R47, R31 ;  /* 0x0000001f2f1f7220 */ /* 0x000fe20000400000 */
[--C-:B------:R-:W-:Y:S02]  /*6e10*/  HADD2.F32 R2, -RZ, R78.reuse.H0_H0 ;  /* 0x2000004eff027230 */ /* 0x100fe40000004100 */
[----:B------:R-:W-:Y:S01]  /*6e20*/  FFMA R26, R49, R4, R26 ;  /* 0x00000004311a7223 */ /* 0x000fe2000000001a */
[----:B------:R-:W-:Y:S02]  /*6e30*/  HADD2.F32 R3, -RZ, R78.H1_H1 ;  /* 0x3000004eff037230 */ /* 0x000fe40000004100 */
[----:B------:R-:W-:Y:S01]  /*6e40*/  FMUL R29, R47, R33 ;  /* 0x000000212f1d7220 */ /* 0x000fe20000400000 */
[--C-:B------:R-:W-:Y:S01]  /*6e50*/  HADD2.F32 R4, -RZ, R79.reuse.H0_H0 ;  /* 0x2000004fff047230 */ /* 0x100fe20000004100 */
[----:B------:R-:W-:Y:S01]  /*6e60*/  F2FP.F16.F32.PACK_AB R16, R17, R16 ;  /* 0x000000101110723e */ /* 0x000fe200000000ff */
[----:B------:R-:W-:Y:S01]  /*6e70*/  FMUL R30, R47, R34 ;  /* 0x000000222f1e7220 */ /* 0x000fe20000400000 */
        /* <DEDUP_REMOVED lines=14> */
[----:B------:R-:W-:Y:S02]  /*6f60*/  F2FP.F16.F32.PACK_AB R27, R35, R30 ;  /* 0x0000001e231b723e */ /* 0x000fe400000000ff */
[----:B------:R-:W-:Y:S02]  /*6f70*/  LEA R0, R65, UR48, 0x3 ;  /* 0x0000003041007c11 */ /* 0x000fe4000f8e18ff */
[----:B------:R-:W-:Y:S01]  /*6f80*/  @P6 SHF.L.U32 R2, R97, 0x1f, RZ ;  /* 0x0000001f61026819 */ /* 0x000fe200000006ff */
        /* <DEDUP_REMOVED lines=9> */
[----:B------:R-:W-:Y:S02]  /*7020*/  UIADD3 UR8, UP0, UPT, UR52, 0x680, URZ ;  /* 0x0000068034087890 */ /* 0x000fe4000ff1e0ff */
[----:B------:R-:W-:Y:S02]  /*7030*/  UIADD3 UR5, UPT, UPT, UR41, 0x20, URZ ;  /* 0x0000002029057890 */ /* 0x000fe4000fffe0ff */
[----:B------:R-:W-:Y:S02]  /*7040*/  UIADD3 UR4, UPT, UPT, UR48, 0x2200, URZ ;  /* 0x0000220030047890 */ /* 0x000fe4000fffe0ff */
[----:B------:R-:W-:Y:S01]  /*7050*/  UIADD3.X UR9, UPT, UPT, URZ, UR53, URZ, UP0, !UPT ;  /* 0x00000035ff097290 */ /* 0x000fe200087fe4ff */
[----:B------:R-:W-:Y:S01]  /*7060*/  UMOV UR6, UR42 ;  /* 0x0000002a00067c82 */ /* 0x000fe20008000000 */
[----:B------:R-:W-:Y:S07]  /*7070*/  UMOV UR7, UR36 ;  /* 0x0000002400077c82 */ /* 0x000fee0008000000 */
[----:B------:R2:W-:Y:S01]  /*7080*/  UTMASTG.3D [UR4], [UR8] ;  /* 0x00000004080073b5 */ /* 0x0005e20008010000 */
[----:B------:R0:W-:Y:S01]  /*7090*/  UTMACMDFLUSH ;  /* 0x00000000000079b7 */ /* 0x0001e20000000000 */
[----:B--2---:R-:W-:Y:S04]  /*70a0*/  DEPBAR.LE SB0, 0x1 ;  /* 0x000080400000791a */ /* 0x004fe80000000000 */
.L_x_108:
[----:B------:R-:W-:Y:S05]  /*70b0*/  BSYNC.RECONVERGENT B0 ;  /* 0x0000000000007941 */ /* 0x000fea0003800200 */
.L_x_107:
[----:B------:R-:W-:Y:S01]  /*70c0*/  BAR.SYNC.DEFER_BLOCKING 0x1, 0x80 ;  /* 0x0042000000007b1d */ /* 0x000fe20000010000 */
[----:B------:R-:W-:Y:S04]  /*70d0*/  UIADD3 UR40, UPT, UPT, UR51, 0x1, URZ ;  /* 0x0000000133287890 */ /* 0x000fe8000fffe0ff */
[----:B------:R-:W-:Y:S04]  /*70e0*/  UISETP.NE.AND UP0, UPT, UR40, 0x4, UPT ;  /* 0x000000042800788c */ /* 0x000fe8000bf05270 */
[----:B------:R-:W-:Y:S01]  /*70f0*/  USEL UR40, UR40, URZ, UP0 ;  /* 0x000000ff28287287 */ /* 0x000fe20008000000 */
[----:B------:R2:W-:Y:S01]  /*7100*/  @P6 SYNCS.ARRIVE.TRANS64.RED.A1T0 RZ, [R72+URZ], RZ ;  /* 0x000000ff48ff69a7 */ /* 0x0005e200081004ff */
[----:B------:R-:W-:Y:S01]  /*7110*/  BSSY B1, `(.L_x_109) ;  /* 0x0000017000017945 */ /* 0x000fe20003800000 */
[----:B------:R-:W4:Y:S02]  /*7120*/  @P6 SYNCS.PHASECHK.TRANS64.TRYWAIT P0, [R0+URZ+0x40], R2 ;  /* 0x00004002000065a7 */ /* 0x000f2400080011ff */
[----:B----4-:R-:W-:Y:S01]  /*7130*/  @P6 SEL R66, RZ, 0x1, !P0 ;  /* 0x00000001ff426807 */ /* 0x010fe20004000000 */
[----:B--2---:R-:W-:Y:S06]  /*7140*/  @!P6 BRA `(.L_x_110) ;  /* 0x00000000004ce947 */ /* 0x004fec0003800000 */
        /* <DEDUP_REMOVED lines=9> */
[----:B------:R-:W-:Y:S04]  /*71e0*/  SHF.L.U32 R6, R97, 0x1f, RZ ;  /* 0x0000001f61067819 */ /* 0x000fe800000006ff */
[----:B------:R-:W2:Y:S02]  /*71f0*/  SYNCS.PHASECHK.TRANS64.TRYWAIT P0, [R0+URZ+0x40], R6 ;  /* 0x00004006000075a7 */ /* 0x000ea400080011ff */
[----:B--2---:R-:W-:Y:S05]  /*7200*/  @!P0 BRA `(.L_x_113) ;  /* 0x0000002400648947 */ /* 0x004fea0003800000 */
.L_x_112:
[----:B------:R-:W-:Y:S05]  /*7210*/  BSYNC B0 ;  /* 0x0000000000007941 */ /* 0x000fea0003800000 */
.L_x_111:
[----:B------:R-:W-:Y:S02]  /*7220*/  ISETP.NE.AND P0, PT, R67, RZ, PT ;  /* 0x000000ff4300720c */ /* 0x000fe40003f05270 */
[----:B------:R-:W-:Y:S11]  /*7230*/  IADD3 R65, PT, PT, R65, 0x1, RZ ;  /* 0x0000000141417810 */ /* 0x000ff60007ffe0ff */
[----:B------:R4:W1:Y:S04]  /*7240*/  @P0 LDS.128 R56, [R5] ;  /* 0x0000000005380984 */ /* 0x0008680000000c00 */
[----:B------:R4:W1:Y:S04]  /*7250*/  @P0 LDS.128 R60, [R4+0x10] ;  /* 0x00001000043c0984 */ /* 0x0008680000000c00 */
[----:B------:R4:W1:Y:S04]  /*7260*/  @P0 LDS.128 R68, [R3+0x20] ;  /* 0x0000200003440984 */ /* 0x0008680000000c00 */
[----:B------:R4:W1:Y:S02]  /*7270*/  @P0 LDS.128 R76, [R2+0x30] ;  /* 0x00003000024c0984 */ /* 0x0008640000000c00 */
.L_x_110:
[----:B------:R-:W-:Y:S05]  /*7280*/  BSYNC B1 ;  /* 0x0000000000017941 */ /* 0x000fea0003800000 */
.L_x_109:
        /* <DEDUP_REMOVED lines=21> */
.L_x_114:
        /* <DEDUP_REMOVED lines=146> */
.L_x_116:
[----:B------:R-:W-:Y:S05]  /*7d00*/  BSYNC.RECONVERGENT B0 ;  /* 0x0000000000007941 */ /* 0x000fea0003800200 */
.L_x_115:
        /* <DEDUP_REMOVED lines=21> */
.L_x_120:
[----:B------:R-:W-:Y:S05]  /*7e60*/  BSYNC B0 ;  /* 0x0000000000007941 */ /* 0x000fea0003800000 */
.L_x_119:
[----:B------:R-:W-:Y:S11]  /*7e70*/  ISETP.NE.AND P0, PT, R67, RZ, PT ;  /* 0x000000ff4300720c */ /* 0x000ff60003f05270 */
[----:B------:R-:W-:Y:S02]  /*7e80*/  @!UPT UIADD3 URZ, UPT, UPT, URZ, URZ, URZ ;  /* 0x000000fffffff290 */ /* 0x000fe4000fffe0ff */
[----:B------:R4:W1:Y:S04]  /*7e90*/  @P0 LDS.128 R56, [R4] ;  /* 0x0000000004380984 */ /* 0x0008680000000c00 */
[----:B------:R4:W1:Y:S04]  /*7ea0*/  @P0 LDS.128 R60, [R3+0x10] ;  /* 0x00001000033c0984 */ /* 0x0008680000000c00 */
[----:B------:R4:W1:Y:S04]  /*7eb0*/  @P0 LDS.128 R68, [R2+0x20] ;  /* 0x0000200002440984 */ /* 0x0008680000000c00 */
[----:B------:R4:W1:Y:S02]  /*7ec0*/  @P0 LDS.128 R76, [R65+0x30] ;  /* 0x00003000414c0984 */ /* 0x0008640000000c00 */
.L_x_118:
[----:B------:R-:W-:Y:S05]  /*7ed0*/  BSYNC B1 ;  /* 0x0000000000017941 */ /* 0x000fea0003800000 */
.L_x_117:
        /* <DEDUP_REMOVED lines=21> */
.L_x_122:
[----:B------:R-:W-:Y:S01]  /*8030*/  ISETP.NE.AND P0, PT, R102, RZ, PT ;  /* 0x000000ff6600720c */ /* 0x000fe20003f05270 */
[----:B------:R-:W-:Y:S05]  /*8040*/  WARPSYNC.ALL ;  /* 0x0000000000007948 */ /* 0x000fea0003800000 */
[----:B------:R-:W-:Y:S01]  /*8050*/  R2UR UR4, R48 ;  /* 0x00000000300472ca */ /* 0x000fe200000e0000 */
[--C-:B-1----:R-:W-:Y:S01]  /*8060*/  HADD2.F32 R0, -RZ, R56.reuse.H0_H0 ;  /* 0x20000038ff007230 */ /* 0x102fe20000004100 */
[----:B------:R-:W-:Y:S01]  /*8070*/  R2UR UR5, R64 ;  /* 0x00000000400572ca */ /* 0x000fe200000e0000 */
[----:B----4-:R-:W-:Y:S01]  /*8080*/  HADD2.F32 R2, -RZ, R56.H1_H1 ;  /* 0x30000038ff027230 */ /* 0x010fe20000004100 */
[----:B------:R-:W-:Y:S01]  /*8090*/  BSSY.RECONVERGENT B0, `(.L_x_123) ;  /* 0x0000089000007945 */ /* 0x000fe20003800200 */
[--C-:B------:R-:W-:Y:S02]  /*80a0*/  HADD2.F32 R3, -RZ, R57.reuse.H0_H0 ;  /* 0x20000039ff037230 */ /* 0x100fe40000004100 */
[----:B------:R-:W-:Y:S02]  /*80b0*/  HADD2.F32 R48, -RZ, R57.H1_H1 ;  /* 0x30000039ff307230 */ /* 0x000fe40000004100 */
[--C-:B------:R-:W-:Y:S02]  /*80c0*/  HADD2.F32 R50, -RZ, R58.reuse.H0_H0 ;  /* 0x2000003aff327230 */ /* 0x100fe40000004100 */
[----:B------:R-:W-:Y:S02]  /*80d0*/  HADD2.F32 R51, -RZ, R58.H1_H1 ;  /* 0x3000003aff337230 */ /* 0x000fe40000004100 */
[----:B------:R-:W1:Y:S01]  /*80e0*/  LDTM.x32 R4, tmem[UR4+0x60] ;  /* 0x00006004000479ee */ /* 0x000e6200082c0000 */
[----:B------:R-:W-:Y:S01]  /*80f0*/  NOP ;  /* 0x0000000000007918 */ /* 0x000fe20000000000 */
[----:B------:R-:W-:Y:S01]  /*8100*/  UIADD3 UR5, UPT, UPT, UR5, 0xd0, URZ ;  /* 0x000000d005057890 */ /* 0x000fe2000fffe0ff */
[--C-:B------:R-:W-:Y:S02]  /*8110*/  HADD2.F32 R52, -RZ, R59.reuse.H0_H0 ;  /* 0x2000003bff347230 */ /* 0x100fe40000004100 */
[----:B------:R-:W-:Y:S01]  /*8120*/  HADD2.F32 R53, -RZ, R59.H1_H1 ;  /* 0x3000003bff357230 */ /* 0x000fe20000004100 */
[----:B------:R-:W-:Y:S01]  /*8130*/  UPRMT UR5, UR37, 0x654, UR5 ;  /* 0x0000065425057896 */ /* 0x000fe20008000005 */
[--C-:B------:R-:W-:Y:S02]  /*8140*/  HADD2.F32 R54, -RZ, R60.reuse.H0_H0 ;  /* 0x2000003cff367230 */ /* 0x100fe40000004100 */
[----:B------:R-:W-:Y:S02]  /*8150*/  HADD2.F32 R55, -RZ, R60.H1_H1 ;  /* 0x3000003cff377230 */ /* 0x000fe40000004100 */
[--C-:B------:R-:W-:Y:S02]  /*8160*/  HADD2.F32 R56, -RZ, R61.reuse.H0_H0 ;  /* 0x2000003dff387230 */ /* 0x100fe40000004100 */
[----:B------:R-:W-:Y:S02]  /*8170*/  HADD2.F32 R57, -RZ, R61.H1_H1 ;  /* 0x3000003dff397230 */ /* 0x000fe40000004100 */
[----:B-1----:R-:W-:Y:S01]  /*8180*/  SYNCS.ARRIVE.TRANS64.RED.A1T0 RZ, [UR5], RZ ;  /* 0x000000ffffff79a7 */ /* 0x002fe20008100405 */
[--C-:B------:R-:W-:Y:S02]  /*8190*/  HADD2.F32 R58, -RZ, R62.reuse.H0_H0 ;  /* 0x2000003eff3a7230 */ /* 0x100fe40000004100 */
[----:B------:R-:W-:Y:S02]  /*81a0*/  HADD2.F32 R59, -RZ, R62.H1_H1 ;  /* 0x3000003eff3b7230 */ /* 0x000fe40000004100 */
[--C-:B------:R-:W-:Y:S02]  /*81b0*/  HADD2.F32 R60, -RZ, R63.reuse.H0_H0 ;  /* 0x2000003fff3c7230 */ /* 0x100fe40000004100 */
[----:B------:R-:W-:Y:S02]  /*81c0*/  HADD2.F32 R61, -RZ, R63.H1_H1 ;  /* 0x3000003fff3d7230 */ /* 0x000fe40000004100 */
[C---:B------:R-:W-:Y:S01]  /*81d0*/  FMUL R4, R47.reuse, R4 ;  /* 0x000000042f047220 */ /* 0x040fe20000400000 */
[C---:B------:R-:W-:Y:S01]  /*81e0*/  FMUL R5, R47.reuse, R5 ;  /* 0x000000052f057220 */ /* 0x040fe20000400000 */
[C---:B------:R-:W-:Y:S01]  /*81f0*/  FMUL R6, R47.reuse, R6 ;  /* 0x000000062f067220 */ /* 0x040fe20000400000 */
[----:B------:R-:W-:Y:S01]  /*8200*/  FMUL R7, R47, R7 ;  /* 0x000000072f077220 */ /* 0x000fe20000400000 */
[C---:B------:R-:W-:Y:S01]  /*8210*/  FFMA R4, R49.reuse, R0, R4 ;  /* 0x0000000031047223 */ /* 0x040fe20000000004 */
[C---:B------:R-:W-:Y:S01]  /*8220*/  FFMA R5, R49.reuse, R2, R5 ;  /* 0x0000000231057223 */ /* 0x040fe20000000005 */
[C---:B------:R-:W-:Y:S01]  /*8230*/  FFMA R6, R49.reuse, R3, R6 ;  /* 0x0000000331067223 */ /* 0x040fe20000000006 */
[----:B------:R-:W-:Y:S01]  /*8240*/  FFMA R7, R49, R48, R7 ;  /* 0x0000003031077223 */ /* 0x000fe20000000007 */
[C---:B------:R-:W-:Y:S01]  /*8250*/  FMUL R8, R47.reuse, R8 ;  /* 0x000000082f087220 */ /* 0x040fe20000400000 */
[----:B------:R-:W-:Y:S01]  /*8260*/  FMUL R9, R47, R9 ;  /* 0x000000092f097220 */ /* 0x000fe20000400000 */
[----:B------:R-:W-:Y:S01]  /*8270*/  F2FP.F16.F32.PACK_AB R4, R5, R4 ;  /* 0x000000040504723e */ /* 0x000fe200000000ff */
[----:B------:R-:W-:Y:S01]  /*8280*/  FMUL R0, R47, R10 ;  /* 0x0000000a2f007220 */ /* 0x000fe20000400000 */
[----:B------:R-:W-:Y:S01]  /*8290*/  F2FP.F16.F32.PACK_AB R5, R7, R6 ;  /* 0x000000060705723e */ /* 0x000fe200000000ff */
[C---:B------:R-:W-:Y:S01]  /*82a0*/  FFMA R8, R49.reuse, R50, R8 ;  /* 0x0000003231087223 */ /* 0x040fe20000000008 */
[C---:B------:R-:W-:Y:S01]  /*82b0*/  FFMA R9, R49.reuse, R51, R9 ;  /* 0x0000003331097223 */ /* 0x040fe20000000009 */
[----:B------:R-:W-:Y:S01]  /*82c0*/  FFMA R0, R49, R52, R0 ;  /* 0x0000003431007223 */ /* 0x000fe20000000000 */
[C---:B------:R-:W-:Y:S01]  /*82d0*/  FMUL R2, R47.reuse, R11 ;  /* 0x0000000b2f027220 */ /* 0x040fe20000400000 */
[C---:B------:R-:W-:Y:S01]  /*82e0*/  FMUL R3, R47.reuse, R12 ;  /* 0x0000000c2f037220 */ /* 0x040fe20000400000 */
[----:B------:R-:W-:Y:S01]  /*82f0*/  FMUL R10, R47, R13 ;  /* 0x0000000d2f0a7220 */ /* 0x000fe20000400000 */
[----:B------:R-:W-:Y:S01]  /*8300*/  F2FP.F16.F32.PACK_AB R6, R9, R8 ;  /* 0x000000080906723e */ /* 0x000fe200000000ff */
[C---:B------:R-:W-:Y:S01]  /*8310*/  FFMA R2, R49.reuse, R53, R2 ;  /* 0x0000003531027223 */ /* 0x040fe20000000002 */
[C---:B------:R-:W-:Y:S01]  /*8320*/  FFMA R3, R49.reuse, R54, R3 ;  /* 0x0000003631037223 */ /* 0x040fe20000000003 */
[----:B------:R-:W-:Y:S01]  /*8330*/  FFMA R10, R49, R55, R10 ;  /* 0x00000037310a7223 */ /* 0x000fe2000000000a */
[C---:B------:R-:W-:Y:S01]  /*8340*/  FMUL R11, R47.reuse, R14 ;  /* 0x0000000e2f0b7220 */ /* 0x040fe20000400000 */
[C---:B------:R-:W-:Y:S01]  /*8350*/  FMUL R15, R47.reuse, R15 ;  /* 0x0000000f2f0f7220 */ /* 0x040fe20000400000 */
[C---:B------:R-:W-:Y:S01]  /*8360*/  FMUL R12, R47.reuse, R16 ;  /* 0x000000102f0c7220 */ /* 0x040fe20000400000 */
[----:B------:R-:W-:Y:S01]  /*8370*/  FMUL R13, R47, R17 ;  /* 0x000000112f0d7220 */ /* 0x000fe20000400000 */
[----:B------:R-:W-:Y:S01]  /*8380*/  FFMA R11, R49, R56, R11 ;  /* 0x00000038310b7223 */ /* 0x000fe2000000000b */
[----:B------:R-:W-:Y:S01]  /*8390*/  FMUL R14, R47, R18 ;  /* 0x000000122f0e7220 */ /* 0x000fe20000400000 */
[----:B------:R-:W-:Y:S01]  /*83a0*/  FFMA R15, R49, R57, R15 ;  /* 0x00000039310f7223 */ /* 0x000fe2000000000f */
[--C-:B------:R-:W-:Y:S02]  /*83b0*/  HADD2.F32 R62, -RZ, R68.reuse.H0_H0 ;  /* 0x20000044ff3e7230 */ /* 0x100fe40000004100 */
[----:B------:R-:W-:Y:S01]  /*83c0*/  FMUL R19, R47, R19 ;  /* 0x000000132f137220 */ /* 0x000fe20000400000 */
[----:B------:R-:W-:Y:S01]  /*83d0*/  F2FP.F16.F32.PACK_AB R7, R2, R0 ;  /* 0x000000000207723e */ /* 0x000fe200000000ff */
[----:B------:R-:W-:Y:S01]  /*83e0*/  FFMA R12, R49, R58, R12 ;  /* 0x0000003a310c7223 */ /* 0x000fe2000000000c */
[----:B------:R-:W-:Y:S02]  /*83f0*/  HADD2.F32 R63, -RZ, R68.H1_H1 ;  /* 0x30000044ff3f7230 */ /* 0x000fe40000004100 */
[----:B------:R-:W-:Y:S01]  /*8400*/  FMUL R16, R47, R20 ;  /* 0x000000142f107220 */ /* 0x000fe20000400000 */
[----:B------:R-:W-:Y:S01]  /*8410*/  FFMA R13, R49, R59, R13 ;  /* 0x0000003b310d7223 */ /* 0x000fe2000000000d */
[----:B------:R1:W-:Y:S01]  /*8420*/  STS.128 [R100+0x6000], R4 ;  /* 0x0060000464007388 */ /* 0x0003e20000000c00 */
[--C-:B------:R-:W-:Y:S02]  /*8430*/  HADD2.F32 R64, -RZ, R69.reuse.H0_H0 ;  /* 0x20000045ff407230 */ /* 0x100fe40000004100 */
[----:B------:R-:W-:Y:S01]  /*8440*/  FMUL R17, R47, R21 ;  /* 0x000000152f117220 */ /* 0x000fe20000400000 */
[----:B------:R-:W-:Y:S01]  /*8450*/  FFMA R14, R49, R60, R14 ;  /* 0x0000003c310e7223 */ /* 0x000fe2000000000e */
[----:B------:R-:W-:Y:S02]  /*8460*/  HADD2.F32 R65, -RZ, R69.H1_H1 ;  /* 0x30000045ff417230 */ /* 0x000fe40000004100 */
[----:B------:R-:W-:Y:S01]  /*8470*/  FMUL R18, R47, R22 ;  /* 0x000000162f127220 */ /* 0x000fe20000400000 */
[----:B------:R-:W-:Y:S01]  /*8480*/  FFMA R19, R49, R61, R19 ;  /* 0x0000003d31137223 */ /* 0x000fe20000000013 */
        /* <DEDUP_REMOVED lines=11> */
[----:B------:R-:W-:Y:S01]  /*8540*/  F2FP.F16.F32.PACK_AB R8, R10, R3 ;  /* 0x000000030a08723e */ /* 0x000fe200000000ff */
[----:B------:R-:W-:Y:S01]  /*8550*/  FFMA R23, R49, R65, R23 ;  /* 0x0000004131177223 */ /* 0x000fe20000000017 */
[----:B------:R-:W-:Y:S01]  /*8560*/  F2FP.F16.F32.PACK_AB R9, R15, R11 ;  /* 0x0000000b0f09723e */ /* 0x000fe200000000ff */
[--C-:B------:R-:W-:Y:S02]  /*8570*/  HADD2.F32 R70, -RZ, R76.reuse.H0_H0 ;  /* 0x2000004cff467230 */ /* 0x100fe40000004100 */
[----:B------:R-:W-:Y:S01]  /*8580*/  FMUL R27, R47, R27 ;  /* 0x0000001b2f1b7220 */ /* 0x000fe20000400000 */
[----:B------:R-:W-:Y:S01]  /*8590*/  F2FP.F16.F32.PACK_AB R10, R13, R12 ;  /* 0x0000000c0d0a723e */ /* 0x000fe200000000ff */
[----:B------:R-:W-:Y:S01]  /*85a0*/  FFMA R20, R49, R66, R20 ;  /* 0x0000004231147223 */ /* 0x000fe20000000014 */
[----:B------:R-:W-:Y:S01]  /*85b0*/  F2FP.F16.F32.PACK_AB R11, R19, R14 ;  /* 0x0000000e130b723e */ /* 0x000fe200000000ff */
[----:B------:R-:W-:Y:S02]  /*85c0*/  HADD2.F32 R71, -RZ, R76.H1_H1 ;  /* 0x3000004cff477230 */ /* 0x000fe40000004100 */
[----:B------:R-:W-:Y:S01]  /*85d0*/  FMUL R24, R47, R28 ;  /* 0x0000001c2f187220 */ /* 0x000fe20000400000 */
[----:B------:R-:W-:Y:S01]  /*85e0*/  FFMA R21, R49, R67, R21 ;  /* 0x0000004331157223 */ /* 0x000fe20000000015 */
[--C-:B------:R-:W-:Y:S01]  /*85f0*/  HADD2.F32 R72, -RZ, R77.reuse.H0_H0 ;  /* 0x2000004dff487230 */ /* 0x100fe20000004100 */
[----:B------:R1:W-:Y:S01]  /*8600*/  STS.128 [R99+0x6010], R8 ;  /* 0x0060100863007388 */ /* 0x0003e20000000c00 */
        /* <DEDUP_REMOVED lines=49> */
.L_x_124:
[----:B------:R-:W-:Y:S05]  /*8920*/  BSYNC.RECONVERGENT B0 ;  /* 0x0000000000007941 */ /* 0x000fea0003800200 */
.L_x_123:
[----:B------:R-:W-:Y:S01]  /*8930*/  BAR.SYNC.DEFER_BLOCKING 0x1, 0x80 ;  /* 0x0042000000007b1d */ /* 0x000fe20000010000 */
[----:B------:R-:W-:Y:S01]  /*8940*/  UISETP.NE.AND UP0, UPT, UR49, -0x4, UPT ;  /* 0xfffffffc3100788c */ /* 0x000fe2000bf05270 */
[----:B------:R-:W-:Y:S08]  /*8950*/  IADD3 R45, PT, PT, R45, 0x1, RZ ;  /* 0x000000012d2d7810 */ /* 0x000ff00007ffe0ff */
[----:B------:R-:W-:Y:S05]  /*8960*/  BRA.U !UP0, `(.L_x_125) ;  /* 0x0000000108287547 */ /* 0x000fea000b800000 */
[----:B------:R-:W-:Y:S01]  /*8970*/  ISETP.NE.AND P0, PT, R107, RZ, PT ;  /* 0x000000ff6b00720c */ /* 0x000fe20003f05270 */
[----:B------:R-:W-:Y:S01]  /*8980*/  IMAD.U32 R2, RZ, RZ, UR51 ;  /* 0x00000033ff027e24 */ /* 0x000fe2000f8e00ff */
[----:B------:R-:W-:Y:S01]  /*8990*/  UIADD3 UR51, UPT, UPT, UR51, 0x1, URZ ;  /* 0x0000000133337890 */ /* 0x000fe2000fffe0ff */
[----:B------:R-:W-:Y:S03]  /*89a0*/  IMAD.U32 R0, RZ, RZ, UR37 ;  /* 0x00000025ff007e24 */ /* 0x000fe6000f8e00ff */
[----:B------:R-:W-:Y:S04]  /*89b0*/  UISETP.NE.AND UP0, UPT, UR51, 0x4, UPT ;  /* 0x000000043300788c */ /* 0x000fe8000bf05270 */
[----:B------:R-:W-:Y:S03]  /*89c0*/  USEL UR51, UR51, URZ, UP0 ;  /* 0x000000ff33337287 */ /* 0x000fe60008000000 */
[----:B------:R-:W-:Y:S05]  /*89d0*/  @P0 LEA R2, R2, UR48, 0x3 ;  /* 0x0000003002020c11 */ /* 0x000fea000f8e18ff */
[----:B------:R-:W-:Y:S05]  /*89e0*/  @P0 VIADD R2, R2, 0x60 ;  /* 0x0000006002020836 */ /* 0x000fea0000000000 */
[----:B------:R-:W-:Y:S04]  /*89f0*/  @P0 PRMT R0, R0, 0x654, R2 ;  /* 0x0000065400000816 */ /* 0x000fe80000000002 */
[----:B------:R2:W-:Y:S03]  /*8a00*/  @P0 SYNCS.ARRIVE.TRANS64.RED.A1T0 RZ, [R0+URZ], RZ ;  /* 0x000000ff00ff09a7 */ /* 0x0005e600081004ff */
.L_x_125:
[----:B------:R-:W-:Y:S01]  /*8a10*/  ISETP.NE.AND P2, PT, R103, RZ, PT ;  /* 0x000000ff6700720c */ /* 0x000fe20003f45270 */
[----:B------:R-:W-:Y:S01]  /*8a20*/  UIADD3 UR49, UPT, UPT, UR49, 0x4, URZ ;  /* 0x0000000431317890 */ /* 0x000fe2000fffe0ff */
[----:B------:R-:W-:Y:S01]  /*8a30*/  ISETP.NE.AND P0, PT, R105, 0x2, PT ;  /* 0x000000026900780c */ /* 0x000fe20003f05270 */
[----:B------:R-:W-:Y:S01]  /*8a40*/  IMAD.IADD R14, R43, 0x1, R86 ;  /* 0x000000012b0e7824 */ /* 0x000fe200078e0256 */
[----:B------:R-:W-:Y:S01]  /*8a50*/  ISETP.NE.AND P1, PT, R45, 0x4, PT ;  /* 0x000000042d00780c */ /* 0x000fe20003f25270 */
[----:B------:R-:W-:Y:S01]  /*8a60*/  IMAD.IADD R15, R44, 0x1, R87 ;  /* 0x000000012c0f7824 */ /* 0x000fe200078e0257 */
[----:B------:R-:W-:Y:S02]  /*8a70*/  SEL R2, RZ, 0x1, P0 ;  /* 0x00000001ff027807 */ /* 0x000fe40000000000 */
[----:B--2---:R-:W-:Y:S02]  /*8a80*/  SEL R0, RZ, 0x1, P1 ;  /* 0x00000001ff007807 */ /* 0x004fe40000800000 */
[----:B------:R-:W-:Y:S02]  /*8a90*/  LOP3.LUT R95, R95, R2, RZ, 0x3c, !PT ;  /* 0x000000025f5f7212 */ /* 0x000fe400078e3cff */
[----:B------:R-:W-:Y:S02]  /*8aa0*/  LOP3.LUT R96, R96, R0, RZ, 0x3c, !PT ;  /* 0x0000000060607212 */ /* 0x000fe400078e3cff */
[----:B------:R-:W-:Y:S02]  /*8ab0*/  @P2 R2UR UR36, R94 ;  /* 0x000000005e2422ca */ /* 0x000fe400000e0000 */
[----:B------:R-:W-:Y:S02]  /*8ac0*/  SEL R105, R105, RZ, P0 ;  /* 0x000000ff69697207 */ /* 0x000fe40000000000 */
[----:B------:R-:W-:Y:S01]  /*8ad0*/  SEL R45, R45, RZ, P1 ;  /* 0x000000ff2d2d7207 */ /* 0x000fe20000800000 */
[----:B------:R-:W-:Y:S10]  /*8ae0*/  @P2 BRA `(.L_x_126) ;  /* 0xffffffc000502947 */ /* 0x000ff4000383ffff */
[----:B------:R-:W-:-:S09]  /*8af0*/  UISETP.NE.AND UP0, UPT, UR50, URZ, UPT ;  /* 0x000000ff3200728c */ /* 0x000fd2000bf05270 */
[----:B------:R-:W-:Y:S05]  /*8b00*/  BRA.U !UP0, `(.L_x_127) ;  /* 0x0000000108487547 */ /* 0x000fea000b800000 */
[----:B------:R-:W2:Y:S02]  /*8b10*/  LDCU.64 UR4, c[0x0][0x890] ;  /* 0x00011200ff0477ac */ /* 0x000ea40008000a00 */
[----:B--2---:R-:W-:-:S04]  /*8b20*/  UISETP.NE.U32.AND UP0, UPT, UR4, URZ, UPT ;  /* 0x000000ff0400728c */ /* 0x004fc8000bf05070 */
[----:B------:R-:W-:-:S09]  /*8b30*/  UISETP.NE.AND.EX UP0, UPT, UR5, URZ, UPT, UP0 ;  /* 0x000000ff0500728c */ /* 0x000fd2000bf05300 */
[----:B------:R-:W-:Y:S05]  /*8b40*/  BRA.U UP0, `(.L_x_128) ;  /* 0x00000001000c7547 */ /* 0x000fea000b800000 */
[----:B------:R-:W-:-:S13]  /*8b50*/  FSETP.NEU.AND P0, PT, R49, RZ, PT ;  /* 0x000000ff3100720b */ /* 0x000fda0003f0d000 */
[----:B------:R-:W-:Y:S05]  /*8b60*/  @!P0 EXIT ;  /* 0x000000000000894d */ /* 0x000fea0003800000 */
[----:B------:R-:W-:Y:S05]  /*8b70*/  BRA `(.L_x_127) ;  /* 0x00000000002c7947 */ /* 0x000fea0003800000 */
.L_x_128:
[----:B------:R-:W-:Y:S01]  /*8b80*/  ISETP.NE.AND P0, PT, R104, RZ, PT ;  /* 0x000000ff6800720c */ /* 0x000fe20003f05270 */
[----:B------:R-:W-:-:S12]  /*8b90*/  BSSY.RECONVERGENT B0, `(.L_x_127) ;  /* 0x0000009000007945 */ /* 0x000fd80003800200 */
[----:B------:R-:W-:Y:S05]  /*8ba0*/  @P0 BRA `(.L_x_129) ;  /* 0x0000000000140947 */ /* 0x000fea0003800000 */
[----:B------:R-:W2:Y:S02]  /*8bb0*/  LDCU.64 UR4, c[0x0][0x888] ;  /* 0x00011100ff0477ac */ /* 0x000ea40008000a00 */
[----:B--2---:R-:W-:-:S04]  /*8bc0*/  ISETP.NE.U32.AND P0, PT, RZ, UR4, PT ;  /* 0x00000004ff007c0c */ /* 0x004fc8000bf05070 */
[----:B------:R-:W-:-:S13]  /*8bd0*/  ISETP.NE.AND.EX P0, PT, RZ, UR5, PT, P0 ;  /* 0x00000005ff007c0c */ /* 0x000fda000bf05300 */
[----:B------:R-:W-:Y:S05]  /*8be0*/  @!P0 EXIT ;  /* 0x000000000000894d */ /* 0x000fea0003800000 */
[----:B------:R-:W-:Y:S05]  /*8bf0*/  BRA `(.L_x_130) ;  /* 0x0000000000087947 */ /* 0x000fea0003800000 */
.L_x_129:
[----:B------:R-:W-:-:S13]  /*8c00*/  FSETP.NEU.AND P0, PT, R49, RZ, PT ;  /* 0x000000ff3100720b */ /* 0x000fda0003f0d000 */
[----:B------:R-:W-:Y:S05]  /*8c10*/  @!P0 EXIT ;  /* 0x000000000000894d */ /* 0x000fea0003800000 */
.L_x_130:
[----:B------:R-:W-:Y:S05]  /*8c20*/  BSYNC.RECONVERGENT B0 ;  /* 0x0000000000007941 */ /* 0x000fea0003800200 */
.L_x_127:
[----:B------:R-:W-:Y:S01]  /*8c30*/  ULEA UR4, UR51, UR48, 0x3 ;  /* 0x0000003033047291 */ /* 0x000fe2000f8e18ff */
[----:B------:R-:W-:-:S04]  /*8c40*/  DEPBAR.LE SB0, 0x0 ;  /* 0x000080000000791a */ /* 0x000fc80000000000 */
[----:B------:R-:W-:-:S04]  /*8c50*/  UIADD3 UR4, UPT, UPT, UR4, 0x60, URZ ;  /* 0x0000006004047890 */ /* 0x000fc8000fffe0ff */
[----:B------:R-:W-:-:S09]  /*8c60*/  UPRMT UR4, UR37, 0x654, UR4 ;  /* 0x0000065425047896 */ /* 0x000fd20008000004 */
[----:B------:R-:W-:Y:S01]  /*8c70*/  SYNCS.ARRIVE.TRANS64.RED.A1T0 RZ, [UR4], RZ ;  /* 0x000000ffffff79a7 */ /* 0x000fe20008100404 */
[----:B------:R-:W-:Y:S05]  /*8c80*/  EXIT ;  /* 0x000000000000794d */ /* 0x000fea0003800000 */
.L_x_19:
[----:B--2---:R2:W1:Y:S02]  /*8c90*/  SYNCS.PHASECHK.TRANS64.TRYWAIT P0, [R2+URZ+0x100], R3 ;  /* 0x00010003020075a7 */ /* 0x00446400080011ff */
[----:B-1----:R-:W-:Y:S05]  /*8ca0*/  @!P0 NANOSLEEP.SYNCS 0x989680 ;  /* 0x009896800000895d */ /* 0x002fea0003900000 */
[----:B------:R-:W1:Y:S02]  /*8cb0*/  @!P0 SYNCS.PHASECHK.TRANS64 P0, [R2+URZ+0x100], R3 ;  /* 0x00010003020085a7 */ /* 0x000e6400080010ff */
[----:B-1----:R-:W-:Y:S05]  /*8cc0*/  @!P0 BRA `(.L_x_19) ;  /* 0xfffffffc00f08947 */ /* 0x002fea000383ffff */
[----:B------:R-:W-:Y:S05]  /*8cd0*/  BRA `(.L_x_131) ;  /* 0xffffff8800407947 */ /* 0x000fea000383ffff */
.L_x_22:
[----:B-1----:R-:W-:-:S07]  /*8ce0*/  MOV R2, UR33 ;  /* 0x0000002100027c02 */ /* 0x002fce0008000f00 */
.L_x_132:
[----:B-1----:R1:W2:Y:S02]  /*8cf0*/  SYNCS.PHASECHK.TRANS64.TRYWAIT P0, [R2+URZ+0x20], R4 ;  /* 0x00002004020075a7 */ /* 0x0022a400080011ff */
[----:B--2---:R-:W-:Y:S05]  /*8d00*/  @!P0 NANOSLEEP.SYNCS 0x989680 ;  /* 0x009896800000895d */ /* 0x004fea0003900000 */
[----:B------:R-:W2:Y:S02]  /*8d10*/  @!P0 SYNCS.PHASECHK.TRANS64 P0, [R2+URZ+0x20], R4 ;  /* 0x00002004020085a7 */ /* 0x000ea400080010ff */
[----:B--2---:R-:W-:Y:S05]  /*8d20*/  @!P0 BRA `(.L_x_132) ;  /* 0xfffffffc00f08947 */ /* 0x004fea000383ffff */
[----:B------:R-:W-:Y:S05]  /*8d30*/  BRA `(.L_x_21) ;  /* 0xffffff8800907947 */ /* 0x000fea000383ffff */
.L_x_28:
[----:B-1----:R-:W-:-:S07]  /*8d40*/  MOV R2, UR17 ;  /* 0x0000001100027c02 */ /* 0x002fce0008000f00 */
.L_x_133:
[----:B-1----:R1:W2:Y:S02]  /*8d50*/  SYNCS.PHASECHK.TRANS64.TRYWAIT P0, [R2+URZ+0x20], R4 ;  /* 0x00002004020075a7 */ /* 0x0022a400080011ff */
[----:B--2---:R-:W-:Y:S05]  /*8d60*/  @!P0 NANOSLEEP.SYNCS 0x989680 ;  /* 0x009896800000895d */ /* 0x004fea0003900000 */
[----:B------:R-:W2:Y:S02]  /*8d70*/  @!P0 SYNCS.PHASECHK.TRANS64 P0, [R2+URZ+0x20], R4 ;  /* 0x00002004020085a7 */ /* 0x000ea400080010ff */
[----:B--2---:R-:W-:Y:S05]  /*8d80*/  @!P0 BRA `(.L_x_133) ;  /* 0xfffffffc00f08947 */ /* 0x004fea000383ffff */
[----:B------:R-:W-:Y:S05]  /*8d90*/  BRA `(.L_x_27) ;  /* 0xffffff8c00347947 */ /* 0x000fea000383ffff */
.L_x_32:
[----:B-1----:R1:W2:Y:S02]  /*8da0*/  SYNCS.PHASECHK.TRANS64.TRYWAIT P0, [R2+URZ+0x90], R3 ;  /* 0x00009003020075a7 */ /* 0x0022a400080011ff */
[----:B--2---:R-:W-:Y:S05]  /*8db0*/  @!P0 NANOSLEEP.SYNCS 0x989680 ;  /* 0x009896800000895d */ /* 0x004fea0003900000 */
[----:B------:R-:W2:Y:S02]  /*8dc0*/  @!P0 SYNCS.PHASECHK.TRANS64 P0, [R2+URZ+0x90], R3 ;  /* 0x00009003020085a7 */ /* 0x000ea400080010ff */
[----:B--2---:R-:W-:Y:S05]  /*8dd0*/  @!P0 BRA `(.L_x_32) ;  /* 0xfffffffc00f08947 */ /* 0x004fea000383ffff */
[----:B------:R-:W-:Y:S05]  /*8de0*/  BRA `(.L_x_134) ;  /* 0xffffff8c00c07947 */ /* 0x000fea000383ffff */
.L_x_36:
[----:B----4-:R-:W-:-:S07]  /*8df0*/  MOV R0, UR5 ;  /* 0x0000000500007c02 */ /* 0x010fce0008000f00 */
.L_x_135:
[----:B-1----:R1:W2:Y:S02]  /*8e00*/  SYNCS.PHASECHK.TRANS64.TRYWAIT P0, [R0+URZ], R2 ;  /* 0x00000002000075a7 */ /* 0x0022a400080011ff */
[----:B--2---:R-:W-:Y:S05]  /*8e10*/  @!P0 NANOSLEEP.SYNCS 0x989680 ;  /* 0x009896800000895d */ /* 0x004fea0003900000 */
[----:B------:R-:W2:Y:S02]  /*8e20*/  @!P0 SYNCS.PHASECHK.TRANS64 P0, [R0+URZ], R2 ;  /* 0x00000002000085a7 */ /* 0x000ea400080010ff */
[----:B--2---:R-:W-:Y:S05]  /*8e30*/  @!P0 BRA `(.L_x_135) ;  /* 0xfffffffc00f08947 */ /* 0x004fea000383ffff */
[----:B------:R-:W-:Y:S05]  /*8e40*/  BRA `(.L_x_136) ;  /* 0xffffff9400307947 */ /* 0x000fea000383ffff */
.L_x_37:
[----:B----4-:R-:W-:-:S07]  /*8e50*/  MOV R0, UR5 ;  /* 0x0000000500007c02 */ /* 0x010fce0008000f00 */
.L_x_137:
[----:B-1----:R1:W2:Y:S02]  /*8e60*/  SYNCS.PHASECHK.TRANS64.TRYWAIT P0, [R0+URZ], R3 ;  /* 0x00000003000075a7 */ /* 0x0022a400080011ff */
[----:B--2---:R-:W-:Y:S05]  /*8e70*/  @!P0 NANOSLEEP.SYNCS 0x989680 ;  /* 0x009896800000895d */ /* 0x004fea0003900000 */
[----:B------:R-:W2:Y:S02]  /*8e80*/  @!P0 SYNCS.PHASECHK.TRANS64 P0, [R0+URZ], R3 ;  /* 0x00000003000085a7 */ /* 0x000ea400080010ff */
[----:B--2---:R-:W-:Y:S05]  /*8e90*/  @!P0 BRA `(.L_x_137) ;  /* 0xfffffffc00f08947 */ /* 0x004fea000383ffff */
[----:B------:R-:W-:Y:S05]  /*8ea0*/  BRA `(.L_x_138) ;  /* 0xffffff94003c7947 */ /* 0x000fea000383ffff */
.L_x_38:
[----:B----4-:R-:W-:-:S07]  /*8eb0*/  MOV R0, UR5 ;  /* 0x0000000500007c02 */ /* 0x010fce0008000f00 */
.L_x_139:
[----:B-1----:R1:W2:Y:S02]  /*8ec0*/  SYNCS.PHASECHK.TRANS64.TRYWAIT P0, [R0+URZ], R3 ;  /* 0x00000003000075a7 */ /* 0x0022a400080011ff */
[----:B--2---:R-:W-:Y:S05]  /*8ed0*/  @!P0 NANOSLEEP.SYNCS 0x989680 ;  /* 0x009896800000895d */ /* 0x004fea0003900000 */
[----:B------:R-:W2:Y:S02]  /*8ee0*/  @!P0 SYNCS.PHASECHK.TRANS64 P0, [R0+URZ], R3 ;  /* 0x00000003000085a7 */ /* 0x000ea400080010ff */
[----:B--2---:R-:W-:Y:S05]  /*8ef0*/  @!P0 BRA `(.L_x_139) ;  /* 0xfffffffc00f08947 */ /* 0x004fea000383ffff */
[----:B------:R-:W-:Y:S05]  /*8f00*/  BRA `(.L_x_140) ;  /* 0xffffff9400487947 */ /* 0x000fea000383ffff */
.L_x_41:
[----:B-1----:R1:W2:Y:S02]  /*8f10*/  SYNCS.PHASECHK.TRANS64.TRYWAIT P0, [R0+URZ+0xf0], R4 ;  /* 0x0000f004000075a7 */ /* 0x0022a400080011ff */
[----:B--2---:R-:W-:Y:S05]  /*8f20*/  @!P0 NANOSLEEP.SYNCS 0x989680 ;  /* 0x009896800000895d */ /* 0x004fea0003900000 */
[----:B------:R-:W2:Y:S02]  /*8f30*/  @!P0 SYNCS.PHASECHK.TRANS64 P0, [R0+URZ+0xf0], R4 ;  /* 0x0000f004000085a7 */ /* 0x000ea400080010ff */
[----:B--2---:R-:W-:Y:S05]  /*8f40*/  @!P0 BRA `(.L_x_41) ;  /* 0xfffffffc00f08947 */ /* 0x004fea000383ffff */
[----:B------:R-:W-:Y:S05]  /*8f50*/  BRA `(.L_x_141) ;  /* 0xffffff9400a47947 */ /* 0x000fea000383ffff */
.L_x_42:
[----:B------:R-:W-:-:S07]  /*8f60*/  MOV R0, UR5 ;  /* 0x0000000500007c02 */ /* 0x000fce0008000f00 */
.L_x_142:
[----:B-1----:R1:W2:Y:S02]  /*8f70*/  SYNCS.PHASECHK.TRANS64.TRYWAIT P0, [R0+URZ+0xa0], R5 ;  /* 0x0000a005000075a7 */ /* 0x0022a400080011ff */
[----:B--2---:R-:W-:Y:S05]  /*8f80*/  @!P0 NANOSLEEP.SYNCS 0x989680 ;  /* 0x009896800000895d */ /* 0x004fea0003900000 */
[----:B------:R-:W2:Y:S02]  /*8f90*/  @!P0 SYNCS.PHASECHK.TRANS64 P0, [R0+URZ+0xa0], R5 ;  /* 0x0000a005000085a7 */ /* 0x000ea400080010ff */
[----:B--2---:R-:W-:Y:S05]  /*8fa0*/  @!P0 BRA `(.L_x_142) ;  /* 0xfffffffc00f08947 */ /* 0x004fea000383ffff */
[----:B------:R-:W-:Y:S05]  /*8fb0*/  BRA `(.L_x_143) ;  /* 0xffffff9400b47947 */ /* 0x000fea000383ffff */
.L_x_43:
[----:B-1----:R1:W2:Y:S02]  /*8fc0*/  SYNCS.PHASECHK.TRANS64.TRYWAIT P1, [R0+URZ+0x90], R4 ;  /* 0x00009004000075a7 */ /* 0x0022a400080211ff */
[----:B--2---:R-:W-:Y:S05]  /*8fd0*/  @!P1 NANOSLEEP.SYNCS 0x989680 ;  /* 0x009896800000995d */ /* 0x004fea0003900000 */
[----:B------:R-:W2:Y:S02]  /*8fe0*/  @!P1 SYNCS.PHASECHK.TRANS64 P1, [R0+URZ+0x90], R4 ;  /* 0x00009004000095a7 */ /* 0x000ea400080210ff */
[----:B--2---:R-:W-:Y:S05]  /*8ff0*/  @!P1 BRA `(.L_x_43) ;  /* 0xfffffffc00f09947 */ /* 0x004fea000383ffff */
[----:B------:R-:W-:Y:S05]  /*9000*/  BRA `(.L_x_144) ;  /* 0xffffff9400e47947 */ /* 0x000fea000383ffff */
.L_x_46:
[----:B------:R-:W-:-:S07]  /*9010*/  MOV R0, UR5 ;  /* 0x0000000500007c02 */ /* 0x000fce0008000f00 */
.L_x_145:
[----:B-1----:R1:W2:Y:S02]  /*9020*/  SYNCS.PHASECHK.TRANS64.TRYWAIT P0, [R0+URZ+0xa0], R2 ;  /* 0x0000a002000075a7 */ /* 0x0022a400080011ff */
[----:B--2---:R-:W-:Y:S05]  /*9030*/  @!P0 NANOSLEEP.SYNCS 0x989680 ;  /* 0x009896800000895d */ /* 0x004fea0003900000 */
[----:B------:R-:W2:Y:S02]  /*9040*/  @!P0 SYNCS.PHASECHK.TRANS64 P0, [R0+URZ+0xa0], R2 ;  /* 0x0000a002000085a7 */ /* 0x000ea400080010ff */
[----:B--2---:R-:W-:Y:S05]  /*9050*/  @!P0 BRA `(.L_x_145) ;  /* 0xfffffffc00f08947 */ /* 0x004fea000383ffff */
[----:B------:R-:W-:Y:S05]  /*9060*/  BRA `(.L_x_45) ;  /* 0xffffff9800387947 */ /* 0x000fea000383ffff */
.L_x_53:
[----:B-1----:R1:W2:Y:S02]  /*9070*/  SYNCS.PHASECHK.TRANS64.TRYWAIT P1, [R0+URZ+0x90], R2 ;  /* 0x00009002000075a7 */ /* 0x0022a400080211ff */
[----:B--2---:R-:W-:Y:S05]  /*9080*/  @!P1 NANOSLEEP.SYNCS 0x989680 ;  /* 0x009896800000995d */ /* 0x004fea0003900000 */
[----:B------:R-:W2:Y:S02]  /*9090*/  @!P1 SYNCS.PHASECHK.TRANS64 P1, [R0+URZ+0x90], R2 ;  /* 0x00009002000095a7 */ /* 0x000ea400080210ff */
[----:B--2---:R-:W-:Y:S05]  /*90a0*/  @!P1 BRA `(.L_x_53) ;  /* 0xfffffffc00f09947 */ /* 0x004fea000383ffff */
[----:B------:R-:W-:Y:S05]  /*90b0*/  BRA `(.L_x_146) ;  /* 0xffffff9c00a87947 */ /* 0x000fea000383ffff */
.L_x_54:
[----:B------:R-:W-:-:S07]  /*90c0*/  MOV R2, UR7 ;  /* 0x0000000700027c02 */ /* 0x000fce0008000f00 */
.L_x_147:
[----:B-1----:R1:W2:Y:S02]  /*90d0*/  SYNCS.PHASECHK.TRANS64.TRYWAIT P0, [R2+URZ+0xd0], R0 ;  /* 0x0000d000020075a7 */ /* 0x0022a400080011ff */
[----:B--2---:R-:W-:Y:S05]  /*90e0*/  @!P0 NANOSLEEP.SYNCS 0x989680 ;  /* 0x009896800000895d */ /* 0x004fea0003900000 */
[----:B------:R-:W2:Y:S02]  /*90f0*/  @!P0 SYNCS.PHASECHK.TRANS64 P0, [R2+URZ+0xd0], R0 ;  /* 0x0000d000020085a7 */ /* 0x000ea400080010ff */
[----:B--2---:R-:W-:Y:S05]  /*9100*/  @!P0 BRA `(.L_x_147) ;  /* 0xfffffffc00f08947 */ /* 0x004fea000383ffff */
[----:B------:R-:W-:Y:S05]  /*9110*/  BRA `(.L_x_148) ;  /* 0xffffff9c00e07947 */ /* 0x000fea000383ffff */
.L_x_57:
[----:B------:R-:W-:Y:S07]  /*9120*/  MOV R0, UR6 ;  /* 0x0000000600007c02 */ /* 0x000fee0008000f00 */
.L_x_149:
[----:B-1----:R1:W2:Y:S02]  /*9130*/  SYNCS.PHASECHK.TRANS64.TRYWAIT P0, [R0+URZ], R2 ;  /* 0x00000002000075a7 */ /* 0x0022a400080011ff */
[----:B--2---:R-:W-:Y:S05]  /*9140*/  @!P0 NANOSLEEP.SYNCS 0x989680 ;  /* 0x009896800000895d */ /* 0x004fea0003900000 */
[----:B------:R-:W2:Y:S02]  /*9150*/  @!P0 SYNCS.PHASECHK.TRANS64 P0, [R0+URZ], R2 ;  /* 0x00000002000085a7 */ /* 0x000ea400080010ff */
[----:B--2---:R-:W-:Y:S05]  /*9160*/  @!P0 BRA `(.L_x_149) ;  /* 0xfffffffc00f08947 */ /* 0x004fea000383ffff */
[----:B------:R-:W-:Y:S05]  /*9170*/  BRA `(.L_x_56) ;  /* 0xffffff9c00fc7947 */ /* 0x000fea000383ffff */
.L_x_60:
[----:B------:R-:W-:-:S07]  /*9180*/  MOV R0, UR6 ;  /* 0x0000000600007c02 */ /* 0x000fce0008000f00 */
.L_x_150:
[----:B--2---:R2:W4:Y:S02]  /*9190*/  SYNCS.PHASECHK.TRANS64.TRYWAIT P0, [R0+URZ], R2 ;  /* 0x00000002000075a7 */ /* 0x00452400080011ff */
[----:B----4-:R-:W-:Y:S05]  /*91a0*/  @!P0 NANOSLEEP.SYNCS 0x989680 ;  /* 0x009896800000895d */ /* 0x010fea0003900000 */
[----:B------:R-:W4:Y:S02]  /*91b0*/  @!P0 SYNCS.PHASECHK.TRANS64 P0, [R0+URZ], R2 ;  /* 0x00000002000085a7 */ /* 0x000f2400080010ff */
[----:B----4-:R-:W-:Y:S05]  /*91c0*/  @!P0 BRA `(.L_x_150) ;  /* 0xfffffffc00f08947 */ /* 0x010fea000383ffff */
[----:B------:R-:W-:Y:S05]  /*91d0*/  BRA `(.L_x_151) ;  /* 0xffffffa000d87947 */ /* 0x000fea000383ffff */
.L_x_61:
[----:B------:R-:W-:-:S07]  /*91e0*/  MOV R0, UR6 ;  /* 0x0000000600007c02 */ /* 0x000fce0008000f00 */
.L_x_152:
[----:B-1----:R1:W2:Y:S02]  /*91f0*/  SYNCS.PHASECHK.TRANS64.TRYWAIT P0, [R0+URZ], R3 ;  /* 0x00000003000075a7 */ /* 0x0022a400080011ff */
[----:B--2---:R-:W-:Y:S05]  /*9200*/  @!P0 NANOSLEEP.SYNCS 0x989680 ;  /* 0x009896800000895d */ /* 0x004fea0003900000 */
[----:B------:R-:W2:Y:S02]  /*9210*/  @!P0 SYNCS.PHASECHK.TRANS64 P0, [R0+URZ], R3 ;  /* 0x00000003000085a7 */ /* 0x000ea400080010ff */
[----:B--2---:R-:W-:Y:S05]  /*9220*/  @!P0 BRA `(.L_x_152) ;  /* 0xfffffffc00f08947 */ /* 0x004fea000383ffff */
[----:B------:R-:W-:Y:S05]  /*9230*/  BRA `(.L_x_153) ;  /* 0xffffffa000e47947 */ /* 0x000fea000383ffff */
.L_x_62:
[----:B------:R-:W-:-:S07]  /*9240*/  MOV R0, UR6 ;  /* 0x0000000600007c02 */ /* 0x000fce0008000f00 */
.L_x_154:
[----:B-1----:R1:W2:Y:S02]  /*9250*/  SYNCS.PHASECHK.TRANS64.TRYWAIT P0, [R0+URZ], R3 ;  /* 0x00000003000075a7 */ /* 0x0022a400080011ff */
[----:B--2---:R-:W-:Y:S05]  /*9260*/  @!P0 NANOSLEEP.SYNCS 0x989680 ;  /* 0x009896800000895d */ /* 0x004fea0003900000 */
[----:B------:R-:W2:Y:S02]  /*9270*/  @!P0 SYNCS.PHASECHK.TRANS64 P0, [R0+URZ], R3 ;  /* 0x00000003000085a7 */ /* 0x000ea400080010ff */
[----:B--2---:R-:W-:Y:S05]  /*9280*/  @!P0 BRA `(.L_x_154) ;  /* 0xfffffffc00f08947 */ /* 0x004fea000383ffff */
[----:B------:R-:W-:Y:S05]  /*9290*/  BRA `(.L_x_155) ;  /* 0xffffffa000f07947 */ /* 0x000fea000383ffff */
.L_x_63:
[----:B-1----:R-:W-:-:S07]  /*92a0*/  MOV R0, UR7 ;  /* 0x0000000700007c02 */ /* 0x002fce0008000f00 */
.L_x_156:
[----:B-1----:R1:W2:Y:S02]  /*92b0*/  SYNCS.PHASECHK.TRANS64.TRYWAIT P0, [R0+URZ], R2 ;  /* 0x00000002000075a7 */ /* 0x0022a400080011ff */
[----:B--2---:R-:W-:Y:S05]  /*92c0*/  @!P0 NANOSLEEP.SYNCS 0x989680 ;  /* 0x009896800000895d */ /* 0x004fea0003900000 */
[----:B------:R-:W2:Y:S02]  /*92d0*/  @!P0 SYNCS.PHASECHK.TRANS64 P0, [R0+URZ], R2 ;  /* 0x00000002000085a7 */ /* 0x000ea400080010ff */
[----:B--2---:R-:W-:Y:S05]  /*92e0*/  @!P0 BRA `(.L_x_156) ;  /* 0xfffffffc00f08947 */ /* 0x004fea000383ffff */
[----:B------:R-:W-:Y:S05]  /*92f0*/  BRA `(.L_x_157) ;  /* 0xffffffa000fc7947 */ /* 0x000fea000383ffff */
.L_x_68:
[----:B--2---:R2:W3:Y:S02]  /*9300*/  SYNCS.PHASECHK.TRANS64.TRYWAIT P0, [R0+URZ+0x90], R2 ;  /* 0x00009002000075a7 */ /* 0x0044e400080011ff */
[----:B---3--:R-:W-:Y:S05]  /*9310*/  @!P0 NANOSLEEP.SYNCS 0x989680 ;  /* 0x009896800000895d */ /* 0x008fea0003900000 */
[----:B------:R-:W3:Y:S02]  /*9320*/  @!P0 SYNCS.PHASECHK.TRANS64 P0, [R0+URZ+0x90], R2 ;  /* 0x00009002000085a7 */ /* 0x000ee400080010ff */
[----:B---3--:R-:W-:Y:S05]  /*9330*/  @!P0 BRA `(.L_x_68) ;  /* 0xfffffffc00f08947 */ /* 0x008fea000383ffff */
[----:B------:R-:W-:Y:S05]  /*9340*/  BRA `(.L_x_158) ;  /* 0xffffffa800087947 */ /* 0x000fea000383ffff */
.L_x_71:
[----:B------:R-:W-:Y:S07]  /*9350*/  MOV R0, UR7 ;  /* 0x0000000700007c02 */ /* 0x000fee0008000f00 */
.L_x_159:
[----:B--2---:R2:W3:Y:S02]  /*9360*/  SYNCS.PHASECHK.TRANS64.TRYWAIT P0, [R0+URZ+0x88], R2 ;  /* 0x00008802000075a7 */ /* 0x0044e400080011ff */
[----:B---3--:R-:W-:Y:S05]  /*9370*/  @!P0 NANOSLEEP.SYNCS 0x989680 ;  /* 0x009896800000895d */ /* 0x008fea0003900000 */
[----:B------:R-:W3:Y:S02]  /*9380*/  @!P0 SYNCS.PHASECHK.TRANS64 P0, [R0+URZ+0x88], R2 ;  /* 0x00008802000085a7 */ /* 0x000ee400080010ff */
[----:B---3--:R-:W-:Y:S05]  /*9390*/  @!P0 BRA `(.L_x_159) ;  /* 0xfffffffc00f08947 */ /* 0x008fea000383ffff */
[----:B------:R-:W-:Y:S05]  /*93a0*/  BRA `(.L_x_70) ;  /* 0xffffffa800e87947 */ /* 0x000fea000383ffff */
.L_x_74:
[----:B------:R-:W-:Y:S07]  /*93b0*/  MOV R0, UR7 ;  /* 0x0000000700007c02 */ /* 0x000fee0008000f00 */
.L_x_160:
[----:B-1----:R1:W2:Y:S02]  /*93c0*/  SYNCS.PHASECHK.TRANS64.TRYWAIT P0, [R0+URZ+0x60], R14 ;  /* 0x0000600e000075a7 */ /* 0x0022a400080011ff */
[----:B--2---:R-:W-:Y:S05]  /*93d0*/  @!P0 NANOSLEEP.SYNCS 0x989680 ;  /* 0x009896800000895d */ /* 0x004fea0003900000 */
[----:B------:R-:W2:Y:S02]  /*93e0*/  @!P0 SYNCS.PHASECHK.TRANS64 P0, [R0+URZ+0x60], R14 ;  /* 0x0000600e000085a7 */ /* 0x000ea400080010ff */
[----:B--2---:R-:W-:Y:S05]  /*93f0*/  @!P0 BRA `(.L_x_160) ;  /* 0xfffffffc00f08947 */ /* 0x004fea000383ffff */
[----:B------:R-:W-:Y:S05]  /*9400*/  BRA `(.L_x_161) ;  /* 0xffffffac00607947 */ /* 0x000fea000383ffff */
.L_x_75:
[----:B------:R-:W-:Y:S07]  /*9410*/  MOV R0, UR7 ;  /* 0x0000000700007c02 */ /* 0x000fee0008000f00 */
.L_x_162:
[----:B-1----:R1:W2:Y:S02]  /*9420*/  SYNCS.PHASECHK.TRANS64.TRYWAIT P0, [R0+URZ+0x68], R14 ;  /* 0x0000680e000075a7 */ /* 0x0022a400080011ff */
[----:B--2---:R-:W-:Y:S05]  /*9430*/  @!P0 NANOSLEEP.SYNCS 0x989680 ;  /* 0x009896800000895d */ /* 0x004fea0003900000 */
[----:B------:R-:W2:Y:S02]  /*9440*/  @!P0 SYNCS.PHASECHK.TRANS64 P0, [R0+URZ+0x68], R14 ;  /* 0x0000680e000085a7 */ /* 0x000ea400080010ff */
[----:B--2---:R-:W-:Y:S05]  /*9450*/  @!P0 BRA `(.L_x_162) ;  /* 0xfffffffc00f08947 */ /* 0x004fea000383ffff */
[----:B------:R-:W-:Y:S05]  /*9460*/  BRA `(.L_x_163) ;  /* 0xffffffac00987947 */ /* 0x000fea000383ffff */
.L_x_76:
[----:B------:R-:W-:Y:S07]  /*9470*/  MOV R0, UR7 ;  /* 0x0000000700007c02 */ /* 0x000fee0008000f00 */
.L_x_164:
[----:B-1----:R1:W2:Y:S02]  /*9480*/  SYNCS.PHASECHK.TRANS64.TRYWAIT P0, [R0+URZ+0x70], R14 ;  /* 0x0000700e000075a7 */ /* 0x0022a400080011ff */
[----:B--2---:R-:W-:Y:S05]  /*9490*/  @!P0 NANOSLEEP.SYNCS 0x989680 ;  /* 0x009896800000895d */ /* 0x004fea0003900000 */
[----:B------:R-:W2:Y:S02]  /*94a0*/  @!P0 SYNCS.PHASECHK.TRANS64 P0, [R0+URZ+0x70], R14 ;  /* 0x0000700e000085a7 */ /* 0x000ea400080010ff */
[----:B--2---:R-:W-:Y:S05]  /*94b0*/  @!P0 BRA `(.L_x_164) ;  /* 0xfffffffc00f08947 */ /* 0x004fea000383ffff */
[----:B------:R-:W-:Y:S05]  /*94c0*/  BRA `(.L_x_165) ;  /* 0xffffffac00dc7947 */ /* 0x000fea000383ffff */
.L_x_77:
[----:B------:R-:W-:Y:S07]  /*94d0*/  MOV R0, UR7 ;  /* 0x0000000700007c02 */ /* 0x000fee0008000f00 */
.L_x_166:
[----:B-1----:R1:W2:Y:S02]  /*94e0*/  SYNCS.PHASECHK.TRANS64.TRYWAIT P0, [R0+URZ+0x78], R14 ;  /* 0x0000780e000075a7 */ /* 0x0022a400080011ff */
[----:B--2---:R-:W-:Y:S05]  /*94f0*/  @!P0 NANOSLEEP.SYNCS 0x989680 ;  /* 0x009896800000895d */ /* 0x004fea0003900000 */
[----:B------:R-:W2:Y:S02]  /*9500*/  @!P0 SYNCS.PHASECHK.TRANS64 P0, [R0+URZ+0x78], R14 ;  /* 0x0000780e000085a7 */ /* 0x000ea400080010ff */
[----:B--2---:R-:W-:Y:S05]  /*9510*/  @!P0 BRA `(.L_x_166) ;  /* 0xfffffffc00f08947 */ /* 0x004fea000383ffff */
[----:B------:R-:W-:Y:S05]  /*9520*/  BRA `(.L_x_167) ;  /* 0xffffffb000607947 */ /* 0x000fea000383ffff */
.L_x_79:
[----:B------:R-:W-:-:S07]  /*9530*/  MOV R0, UR7 ;  /* 0x0000000700007c02 */ /* 0x000fce0008000f00 */
.L_x_168:
[----:B-1----:R1:W3:Y:S02]  /*9540*/  SYNCS.PHASECHK.TRANS64.TRYWAIT P0, [R0+URZ+0x60], R2 ;  /* 0x00006002000075a7 */ /* 0x0022e400080011ff */
[----:B---3--:R-:W-:Y:S05]  /*9550*/  @!P0 NANOSLEEP.SYNCS 0x989680 ;  /* 0x009896800000895d */ /* 0x008fea0003900000 */
[----:B------:R-:W3:Y:S02]  /*9560*/  @!P0 SYNCS.PHASECHK.TRANS64 P0, [R0+URZ+0x60], R2 ;  /* 0x00006002000085a7 */ /* 0x000ee400080010ff */
[----:B---3--:R-:W-:Y:S05]  /*9570*/  @!P0 BRA `(.L_x_168) ;  /* 0xfffffffc00f08947 */ /* 0x008fea000383ffff */
[----:B------:R-:W-:Y:S05]  /*9580*/  BRA `(.L_x_169) ;  /* 0xffffffb000d07947 */ /* 0x000fea000383ffff */
.L_x_80:
[----:B-1----:R-:W-:-:S07]  /*9590*/  MOV R0, UR7 ;  /* 0x0000000700007c02 */ /* 0x002fce0008000f00 */
.L_x_170:
[----:B-1----:R1:W3:Y:S02]  /*95a0*/  SYNCS.PHASECHK.TRANS64.TRYWAIT P0, [R0+URZ+0x68], R2 ;  /* 0x00006802000075a7 */ /* 0x0022e400080011ff */
[----:B---3--:R-:W-:Y:S05]  /*95b0*/  @!P0 NANOSLEEP.SYNCS 0x989680 ;  /* 0x009896800000895d */ /* 0x008fea0003900000 */
[----:B------:R-:W3:Y:S02]  /*95c0*/  @!P0 SYNCS.PHASECHK.TRANS64 P0, [R0+URZ+0x68], R2 ;  /* 0x00006802000085a7 */ /* 0x000ee400080010ff */
[----:B---3--:R-:W-:Y:S05]  /*95d0*/  @!P0 BRA `(.L_x_170) ;  /* 0xfffffffc00f08947 */ /* 0x008fea000383ffff */
[----:B------:R-:W-:Y:S05]  /*95e0*/  BRA `(.L_x_171) ;  /* 0xffffffb000c07947 */ /* 0x000fea000383ffff */
.L_x_81:
[----:B-1----:R-:W-:-:S07]  /*95f0*/  MOV R0, UR7 ;  /* 0x0000000700007c02 */ /* 0x002fce0008000f00 */
.L_x_172:
[----:B-1----:R1:W3:Y:S02]  /*9600*/  SYNCS.PHASECHK.TRANS64.TRYWAIT P0, [R0+URZ+0x70], R2 ;  /* 0x00007002000075a7 */ /* 0x0022e400080011ff */
[----:B---3--:R-:W-:Y:S05]  /*9610*/  @!P0 NANOSLEEP.SYNCS 0x989680 ;  /* 0x009896800000895d */ /* 0x008fea0003900000 */
[----:B------:R-:W3:Y:S02]  /*9620*/  @!P0 SYNCS.PHASECHK.TRANS64 P0, [R0+URZ+0x70], R2 ;  /* 0x00007002000085a7 */ /* 0x000ee400080010ff */
[----:B---3--:R-:W-:Y:S05]  /*9630*/  @!P0 BRA `(.L_x_172) ;  /* 0xfffffffc00f08947 */ /* 0x008fea000383ffff */
[----:B------:R-:W-:Y:S05]  /*9640*/  BRA `(.L_x_173) ;  /* 0xffffffb000b07947 */ /* 0x000fea000383ffff */
.L_x_83:
[----:B--2---:R2:W4:Y:S02]  /*9650*/  SYNCS.PHASECHK.TRANS64.TRYWAIT P0, [R0+URZ+0x90], R2 ;  /* 0x00009002000075a7 */ /* 0x00452400080011ff */
[----:B----4-:R-:W-:Y:S05]  /*9660*/  @!P0 NANOSLEEP.SYNCS 0x989680 ;  /* 0x009896800000895d */ /* 0x010fea0003900000 */
[----:B------:R-:W4:Y:S02]  /*9670*/  @!P0 SYNCS.PHASECHK.TRANS64 P0, [R0+URZ+0x90], R2 ;  /* 0x00009002000085a7 */ /* 0x000f2400080010ff */
[----:B----4-:R-:W-:Y:S05]  /*9680*/  @!P0 BRA `(.L_x_83) ;  /* 0xfffffffc00f08947 */ /* 0x010fea000383ffff */
[----:B------:R-:W-:Y:S05]  /*9690*/  BRA `(.L_x_174) ;  /* 0xffffffb400787947 */ /* 0x000fea000383ffff */
.L_x_94:
[----:B-1----:R-:W-:Y:S04]  /*96a0*/  MOV R2, UR48 ;  /* 0x0000003000027c02 */ /* 0x002fe80008000f00 */
[----:B------:R1:W3:Y:S03]  /*96b0*/  SYNCS.PHASECHK.TRANS64.TRYWAIT P1, [R2+URZ+0x40], R3 ;  /* 0x00004003020075a7 */ /* 0x0002e600080211ff */
[----:B---3--:R-:W-:Y:S05]  /*96c0*/  @!P1 NANOSLEEP.SYNCS 0x989680 ;  /* 0x009896800000995d */ /* 0x008fea0003900000 */
[----:B------:R-:W3:Y:S02]  /*96d0*/  @!P1 SYNCS.PHASECHK.TRANS64 P1, [R2+URZ+0x40], R3 ;  /* 0x00004003020095a7 */ /* 0x000ee400080210ff */
[----:B---3--:R-:W-:Y:S05]  /*96e0*/  @!P1 BRA `(.L_x_94) ;  /* 0xfffffffc00ec9947 */ /* 0x008fea000383ffff */
[----:B------:R-:W-:Y:S05]  /*96f0*/  BRA `(.L_x_93) ;  /* 0xffffffc000847947 */ /* 0x000fea000383ffff */
.L_x_96:
[----:B-1----:R1:W4:Y:S02]  /*9700*/  SYNCS.PHASECHK.TRANS64.TRYWAIT P0, [R64+URZ+0xb0], R0 ;  /* 0x0000b000400075a7 */ /* 0x00232400080011ff */
[----:B----4-:R-:W-:Y:S05]  /*9710*/  @!P0 NANOSLEEP.SYNCS 0x989680 ;  /* 0x009896800000895d */ /* 0x010fea0003900000 */
[----:B------:R-:W4:Y:S02]  /*9720*/  @!P0 SYNCS.PHASECHK.TRANS64 P0, [R64+URZ+0xb0], R0 ;  /* 0x0000b000400085a7 */ /* 0x000f2400080010ff */
[----:B----4-:R-:W-:Y:S05]  /*9730*/  @!P0 BRA `(.L_x_96) ;  /* 0xfffffffc00f08947 */ /* 0x010fea000383ffff */
[----:B------:R-:W-:Y:S05]  /*9740*/  BRA `(.L_x_95) ;  /* 0xffffffc000ac7947 */ /* 0x000fea000383ffff */
.L_x_105:
[----:B--2---:R2:W4:Y:S02]  /*9750*/  SYNCS.PHASECHK.TRANS64.TRYWAIT P0, [R2+URZ+0x40], R0 ;  /* 0x00004000020075a7 */ /* 0x00452400080011ff */
[----:B----4-:R-:W-:Y:S05]  /*9760*/  @!P0 NANOSLEEP.SYNCS 0x989680 ;  /* 0x009896800000895d */ /* 0x010fea0003900000 */
[----:B------:R-:W4:Y:S02]  /*9770*/  @!P0 SYNCS.PHASECHK.TRANS64 P0, [R2+URZ+0x40], R0 ;  /* 0x00004000020085a7 */ /* 0x000f2400080010ff */
[----:B----4-:R-:W-:Y:S05]  /*9780*/  @!P0 BRA `(.L_x_105) ;  /* 0xfffffffc00f08947 */ /* 0x010fea000383ffff */
[----:B------:R-:W-:Y:S05]  /*9790*/  BRA `(.L_x_104) ;  /* 0xffffffcc00887947 */ /* 0x000fea000383ffff */
.L_x_113:
[----:B--2---:R2:W4:Y:S02]  /*97a0*/  SYNCS.PHASECHK.TRANS64.TRYWAIT P0, [R0+URZ+0x40], R6 ;  /* 0x00004006000075a7 */ /* 0x00452400080011ff */
[----:B----4-:R-:W-:Y:S05]  /*97b0*/  @!P0 NANOSLEEP.SYNCS 0x989680 ;  /* 0x009896800000895d */ /* 0x010fea0003900000 */
[----:B------:R-:W4:Y:S02]  /*97c0*/  @!P0 SYNCS.PHASECHK.TRANS64 P0, [R0+URZ+0x40], R6 ;  /* 0x00004006000085a7 */ /* 0x000f2400080010ff */
[----:B----4-:R-:W-:Y:S05]  /*97d0*/  @!P0 BRA `(.L_x_113) ;  /* 0xfffffffc00f08947 */ /* 0x010fea000383ffff */
[----:B------:R-:W-:Y:S05]  /*97e0*/  BRA `(.L_x_112) ;  /* 0xffffffd800887947 */ /* 0x000fea000383ffff */
.L_x_121:
[----:B--2---:R2:W4:Y:S02]  /*97f0*/  SYNCS.PHASECHK.TRANS64.TRYWAIT P0, [R0+URZ+0x40], R5 ;  /* 0x00004005000075a7 */ /* 0x00452400080011ff */
[----:B----4-:R-:W-:Y:S05]  /*9800*/  @!P0 NANOSLEEP.SYNCS 0x989680 ;  /* 0x009896800000895d */ /* 0x010fea0003900000 */
[----:B------:R-:W4:Y:S02]  /*9810*/  @!P0 SYNCS.PHASECHK.TRANS64 P0, [R0+URZ+0x40], R5 ;  /* 0x00004005000085a7 */ /* 0x000f2400080010ff */
[----:B----4-:R-:W-:Y:S05]  /*9820*/  @!P0 BRA `(.L_x_121) ;  /* 0xfffffffc00f08947 */ /* 0x010fea000383ffff */
[----:B------:R-:W-:Y:S05]  /*9830*/  BRA `(.L_x_120) ;  /* 0xffffffe400887947 */ /* 0x000fea000383ffff */
        .weak           $__internal_0_$__cuda_sm10x_tcgen05_guardrail_trap_col_being_dealloced_not_returned_by_alloc
        .type           $__internal_0_$__cuda_sm10x_tcgen05_guardrail_trap_col_being_dealloced_not_returned_by_alloc,@function
        .size           $__internal_0_$__cuda_sm10x_tcgen05_guardrail_trap_col_being_dealloced_not_returned_by_alloc,($__internal_1_$__cuda_sm10x_tcgen05_guardrail_trap_phase_invalid_during_alloc - $__internal_0_$__cuda_sm10x_tcgen05_guardrail_trap_col_being_dealloced_not_returned_by_alloc)
$__internal_0_$__cuda_sm10x_tcgen05_guardrail_trap_col_being_dealloced_not_returned_by_alloc:
[----:B------:R-:W-:Y:S05]  /*9840*/  BPT.TRAP 0x1 ;  /* 0x000000040000795c */ /* 0x000fea0000300000 */
[----:B------:R-:W-:-:S04]  /*9850*/  HFMA2 R3, -RZ, RZ, 0, 0 ;  /* 0x00000000ff037431 */ /* 0x000fc800000001ff */
[----:B------:R-:W-:Y:S05]  /*9860*/  RET.REL.NODEC R2 `(_ZN7cutlass13device_kernelINS_4gemm6kernel13GemmUniversalIN4cute5tupleIJiiiiEEENS1_10collective13CollectiveMmaINS1_35MainloopSm100TmaUmmaWarpSpecializedILi4ELi2ELi4ENS5_IJNS4_1CILi1EEESB_SB_EEEEENS5_IJNSA_ILi128EEESE_NSA_ILi64EEEEEENS_6half_tENS5_IJlSB_lEEESH_SI_NS4_8TiledMMAINS4_8MMA_AtomIJNS4_20SM100_MMA_F16BF16_SSISH_SH_fLi128ELi128ELNS4_4UMMA5MajorE0ELSN_0ELNSM_7ScaleInE0ELSO_0EEEEEENS4_6LayoutISC_NS5_IJNSA_ILi0EEESS_SS_EEEEENS5_IJNS4_10UnderscoreESV_SV_EEEEENS4_13SM90_TMA_LOADENS4_14ComposedLayoutINS4_7SwizzleILi3ELi4ELi3EEENS4_18smem_ptr_flag_bitsILi16EEENSR_INS5_IJNSA_ILi8EEESF_EEENS5_IJSF_SB_EEEEEEEvNS4_8identityESY_S18_vS19_EENS_8epilogue10collective18CollectiveEpilogueINS1B_23Sm100TmaWarpSpecializedILi4ELi2ELi32ELb1ELb0EEEJSG_NS5_IJNSR_ISE_SB_EENSR_INSA_ILi32EEESB_EEEEESH_SI_SH_SI_NS1B_6fusion15FusionCallbacksIS1F_NS1K_17LinearCombinationISH_fSH_fLNS_15FloatRoundStyleE2EEESG_S1J_JEEENS4_5SM1004TMEM4LOAD26SM100_TMEM_LOAD_32dp32b32xESY_NSZ_INS10_ILi2ELi4ELi3EEES13_NSR_INS5_IJS14_S1H_EEENS5_IJS1H_SB_EEEEEEENS4_39AutoVectorizingCopyWithAssumedAlignmentILi128EEENS4_14SM90_TMA_STOREES1Y_S20_S20_EEEvvEEEEvNT_6ParamsE) ;  /* 0xffffff6402e47950 */ /* 0x000fea0003c3ffff */
        .weak           $__internal_1_$__cuda_sm10x_tcgen05_guardrail_trap_phase_invalid_during_alloc
        .type           $__internal_1_$__cuda_sm10x_tcgen05_guardrail_trap_phase_invalid_during_alloc,@function
        .size           $__internal_1_$__cuda_sm10x_tcgen05_guardrail_trap_phase_invalid_during_alloc,($__internal_2_$__cuda_sm10x_tcgen05_guardrail_trap_unallocated_columns_being_dealloced - $__internal_1_$__cuda_sm10x_tcgen05_guardrail_trap_phase_invalid_during_alloc)
$__internal_1_$__cuda_sm10x_tcgen05_guardrail_trap_phase_invalid_during_alloc:
[----:B------:R-:W-:Y:S05]  /*9870*/  BPT.TRAP 0x1 ;  /* 0x000000040000795c */ /* 0x000fea0000300000 */
[----:B------:R-:W-:-:S04]  /*9880*/  MOV R3, 0x0 ;  /* 0x0000000000037802 */ /* 0x000fc80000000f00 */
[----:B------:R-:W-:Y:S05]  /*9890*/  RET.REL.NODEC R2 `(_ZN7cutlass13device_kernelINS_4gemm6kernel13GemmUniversalIN4cute5tupleIJiiiiEEENS1_10collective13CollectiveMmaINS1_35MainloopSm100TmaUmmaWarpSpecializedILi4ELi2ELi4ENS5_IJNS4_1CILi1EEESB_SB_EEEEENS5_IJNSA_ILi128EEESE_NSA_ILi64EEEEEENS_6half_tENS5_IJlSB_lEEESH_SI_NS4_8TiledMMAINS4_8MMA_AtomIJNS4_20SM100_MMA_F16BF16_SSISH_SH_fLi128ELi128ELNS4_4UMMA5MajorE0ELSN_0ELNSM_7ScaleInE0ELSO_0EEEEEENS4_6LayoutISC_NS5_IJNSA_ILi0EEESS_SS_EEEEENS5_IJNS4_10UnderscoreESV_SV_EEEEENS4_13SM90_TMA_LOADENS4_14ComposedLayoutINS4_7SwizzleILi3ELi4ELi3EEENS4_18smem_ptr_flag_bitsILi16EEENSR_INS5_IJNSA_ILi8EEESF_EEENS5_IJSF_SB_EEEEEEEvNS4_8identityESY_S18_vS19_EENS_8epilogue10collective18CollectiveEpilogueINS1B_23Sm100TmaWarpSpecializedILi4ELi2ELi32ELb1ELb0EEEJSG_NS5_IJNSR_ISE_SB_EENSR_INSA_ILi32EEESB_EEEEESH_SI_SH_SI_NS1B_6fusion15FusionCallbacksIS1F_NS1K_17LinearCombinationISH_fSH_fLNS_15FloatRoundStyleE2EEESG_S1J_JEEENS4_5SM1004TMEM4LOAD26SM100_TMEM_LOAD_32dp32b32xESY_NSZ_INS10_ILi2ELi4ELi3EEES13_NSR_INS5_IJS14_S1H_EEENS5_IJS1H_SB_EEEEEEENS4_39AutoVectorizingCopyWithAssumedAlignmentILi128EEENS4_14SM90_TMA_STOREES1Y_S20_S20_EEEvvEEEEvNT_6ParamsE) ;  /* 0xffffff6402d87950 */ /* 0x000fea0003c3ffff */
        .weak           $__internal_2_$__cuda_sm10x_tcgen05_guardrail_trap_unallocated_columns_being_dealloced
        .type           $__internal_2_$__cuda_sm10x_tcgen05_guardrail_trap_unallocated_columns_being_dealloced,@function
        .size           $__internal_2_$__cuda_sm10x_tcgen05_guardrail_trap_unallocated_columns_being_dealloced,(.L_x_176 - $__internal_2_$__cuda_sm10x_tcgen05_guardrail_trap_unallocated_columns_being_dealloced)
$__internal_2_$__cuda_sm10x_tcgen05_guardrail_trap_unallocated_columns_being_dealloced:
[----:B------:R-:W-:Y:S05]  /*98a0*/  BPT.TRAP 0x1 ;  /* 0x000000040000795c */ /* 0x000fea0000300000 */
[----:B------:R-:W-:-:S04]  /*98b0*/  HFMA2 R3, -RZ, RZ, 0, 0 ;  /* 0x00000000ff037431 */ /* 0x000fc800000001ff */
[----:B------:R-:W-:Y:S05]  /*98c0*/  RET.REL.NODEC R2 `(_ZN7cutlass13device_kernelINS_4gemm6kernel13GemmUniversalIN4cute5tupleIJiiiiEEENS1_10collective13CollectiveMmaINS1_35MainloopSm100TmaUmmaWarpSpecializedILi4ELi2ELi4ENS5_IJNS4_1CILi1EEESB_SB_EEEEENS5_IJNSA_ILi128EEESE_NSA_ILi64EEEEEENS_6half_tENS5_IJlSB_lEEESH_SI_NS4_8TiledMMAINS4_8MMA_AtomIJNS4_20SM100_MMA_F16BF16_SSISH_SH_fLi128ELi128ELNS4_4UMMA5MajorE0ELSN_0ELNSM_7ScaleInE0ELSO_0EEEEEENS4_6LayoutISC_NS5_IJNSA_ILi0EEESS_SS_EEEEENS5_IJNS4_10UnderscoreESV_SV_EEEEENS4_13SM90_TMA_LOADENS4_14ComposedLayoutINS4_7SwizzleILi3ELi4ELi3EEENS4_18smem_ptr_flag_bitsILi16EEENSR_INS5_IJNSA_ILi8EEESF_EEENS5_IJSF_SB_EEEEEEEvNS4_8identityESY_S18_vS19_EENS_8epilogue10collective18CollectiveEpilogueINS1B_23Sm100TmaWarpSpecializedILi4ELi2ELi32ELb1ELb0EEEJSG_NS5_IJNSR_ISE_SB_EENSR_INSA_ILi32EEESB_EEEEESH_SI_SH_SI_NS1B_6fusion15FusionCallbacksIS1F_NS1K_17LinearCombinationISH_fSH_fLNS_15FloatRoundStyleE2EEESG_S1J_JEEENS4_5SM1004TMEM4LOAD26SM100_TMEM_LOAD_32dp32b32xESY_NSZ_INS10_ILi2ELi4ELi3EEES13_NSR_INS5_IJS14_S1H_EEENS5_IJS1H_SB_EEEEEEENS4_39AutoVectorizingCopyWithAssumedAlignmentILi128EEENS4_14SM90_TMA_STOREES1Y_S20_S20_EEEvvEEEEvNT_6ParamsE) ;  /* 0xffffff6402cc7950 */ /* 0x000fea0003c3ffff */
.L_x_175:
[----:B------:R-:W-:-:S00]  /*98d0*/  BRA `(.L_x_175) ;  /* 0xfffffffc00fc7947 */ /* 0x000fc0000383ffff */
[----:B------:R-:W-:-:S00]  /*98e0*/  NOP ;  /* 0x0000000000007918 */ /* 0x000fc00000000000 */
        /* <DEDUP_REMOVED lines=9> */
.L_x_176:


//--------------------- .nv.global.init           --------------------------
	.section	.nv.global.init,"aw",@progbits
.nv.global.init:
	.type		$str$27,@object
	.size		$str$27,($str$28 - $str$27)
$str$27:
        /*0000*/ 	.byte	0x28, 0x61, 0x64, 0x64, 0x72, 0x65, 0x73, 0x73, 0x20, 0x26, 0x20, 0x6d, 0x61, 0x73, 0x6b, 0x29
        /*0010*/ 	.byte	0x20, 0x3d, 0x3d, 0x20, 0x30, 0x00
	.type		$str$28,@object
	.size		$str$28,($str$26 - $str$28)
$str$28:
        /*0016*/ 	.byte	0x2f, 0x74, 0x6d, 0x70, 0x2f, 0x63, 0x75, 0x74, 0x6c, 0x61, 0x73, 0x73, 0x5f, 0x73, 0x77, 0x65
        /*0026*/ 	.byte	0x65, 0x70, 0x5f, 0x73, 0x72, 0x63, 0x2f, 0x69, 0x6e, 0x63, 0x6c, 0x75, 0x64, 0x65, 0x2f, 0x63
        /*0036*/ 	.byte	0x75, 0x74, 0x65, 0x2f, 0x70, 0x6f, 0x69, 0x6e, 0x74, 0x65, 0x72, 0x5f, 0x66, 0x6c, 0x61, 0x67
        /*0046*/ 	.byte	0x67, 0x65, 0x64, 0x2e, 0x68, 0x70, 0x70, 0x00
	.type		$str$26,@object
	.size		$str$26,($str$25 - $str$26)
$str$26:
        /*004e*/ 	.byte	0x2f, 0x74, 0x6d, 0x70, 0x2f, 0x63, 0x75, 0x74, 0x6c, 0x61, 0x73, 0x73, 0x5f, 0x73, 0x77, 0x65
        /*005e*/ 	.byte	0x65, 0x70, 0x5f, 0x73, 0x72, 0x63, 0x2f, 0x69, 0x6e, 0x63, 0x6c, 0x75, 0x64, 0x65, 0x2f, 0x63
        /*006e*/ 	.byte	0x75, 0x74, 0x65, 0x2f, 0x61, 0x74, 0x6f, 0x6d, 0x2f, 0x63, 0x6f, 0x70, 0x79, 0x5f, 0x74, 0x72
        /*007e*/ 	.byte	0x61, 0x69, 0x74, 0x73, 0x5f, 0x73, 0x6d, 0x31, 0x30, 0x30, 0x2e, 0x68, 0x70, 0x70, 0x00
	.type		$str$25,@object
	.size		$str$25,(__unnamed_1 - $str$25)
$str$25:
        /*008d*/ 	.byte	0x28, 0x28, 0x75, 0x69, 0x6e, 0x74, 0x33, 0x32, 0x5f, 0x74, 0x28, 0x74, 0x68, 0x72, 0x65, 0x61
        /*009d*/ 	.byte	0x64, 0x49, 0x64, 0x78, 0x2e, 0x78, 0x29, 0x20, 0x2f, 0x20, 0x33, 0x32, 0x29, 0x20, 0x25, 0x20
        /*00ad*/ 	.byte	0x34, 0x29, 0x20, 0x3d, 0x3d, 0x20, 0x28, 0x28, 0x28, 0x74, 0x6d, 0x65, 0x6d, 0x5f, 0x61, 0x64
        /*00bd*/ 	.byte	0x64, 0x72, 0x20, 0x3e, 0x3e, 0x20, 0x31, 0x36, 0x29, 0x20, 0x2f, 0x20, 0x33, 0x32, 0x29, 0x20
        /*00cd*/ 	.byte	0x25, 0x20, 0x34, 0x29, 0x00
	.type		__unnamed_1,@object
	.size		__unnamed_1,(__unnamed_2 - __unnamed_1)
__unnamed_1:
        /*00d2*/ 	.byte	0x61, 0x75, 0x74, 0x6f, 0x20, 0x63, 0x75, 0x74, 0x65, 0x3a, 0x3a, 0x61, 0x73, 0x5f, 0x70, 0x6f
        /* <DEDUP_REMOVED lines=24> */
        /*0262*/ 	.byte	0x3e, 0x3e, 0x3e, 0x3e, 0x5d, 0x00
	.type		__unnamed_2,@object
	.size		__unnamed_2,(.L_2 - __unnamed_2)
__unnamed_2:
        /* <DEDUP_REMOVED lines=42> */
        /*0508*/ 	.byte	0x3e, 0x3e, 0x5d, 0x00
.L_2:


//--------------------- .nv.shared._ZN7cutlass13device_kernelINS_4gemm6kernel13GemmUniversalIN4cute5tupleIJiiiiEEENS1_10collective13CollectiveMmaINS1_35MainloopSm100TmaUmmaWarpSpecializedILi4ELi2ELi4ENS5_IJNS4_1CILi1EEESB_SB_EEEEENS5_IJNSA_ILi128EEESE_NSA_ILi64EEEEEENS_6half_tENS5_IJlSB_lEEESH_SI_NS4_8TiledMMAINS4_8MMA_AtomIJNS4_20SM100_MMA_F16BF16_SSISH_SH_fLi128ELi128ELNS4_4UMMA5MajorE0ELSN_0ELNSM_7ScaleInE0ELSO_0EEEEEENS4_6LayoutISC_NS5_IJNSA_ILi0EEESS_SS_EEEEENS5_IJNS4_10UnderscoreESV_SV_EEEEENS4_13SM90_TMA_LOADENS4_14ComposedLayoutINS4_7SwizzleILi3ELi4ELi3EEENS4_18smem_ptr_flag_bitsILi16EEENSR_INS5_IJNSA_ILi8EEESF_EEENS5_IJSF_SB_EEEEEEEvNS4_8identityESY_S18_vS19_EENS_8epilogue10collective18CollectiveEpilogueINS1B_23Sm100TmaWarpSpecializedILi4ELi2ELi32ELb1ELb0EEEJSG_NS5_IJNSR_ISE_SB_EENSR_INSA_ILi32EEESB_EEEEESH_SI_SH_SI_NS1B_6fusion15FusionCallbacksIS1F_NS1K_17LinearCombinationISH_fSH_fLNS_15FloatRoundStyleE2EEESG_S1J_JEEENS4_5SM1004TMEM4LOAD26SM100_TMEM_LOAD_32dp32b32xESY_NSZ_INS10_ILi2ELi4ELi3EEES13_NSR_INS5_IJS14_S1H_EEENS5_IJS1H_SB_EEEEEEENS4_39AutoVectorizingCopyWithAssumedAlignmentILi128EEENS4_14SM90_TMA_STOREES1Y_S20_S20_EEEvvEEEEvNT_6ParamsE --------------------------
	.section	.nv.shared._ZN7cutlass13device_kernelINS_4gemm6kernel13GemmUniversalIN4cute5tupleIJiiiiEEENS1_10collective13CollectiveMmaINS1_35MainloopSm100TmaUmmaWarpSpecializedILi4ELi2ELi4ENS5_IJNS4_1CILi1EEESB_SB_EEEEENS5_IJNSA_ILi128EEESE_NSA_ILi64EEEEEENS_6half_tENS5_IJlSB_lEEESH_SI_NS4_8TiledMMAINS4_8MMA_AtomIJNS4_20SM100_MMA_F16BF16_SSISH_SH_fLi128ELi128ELNS4_4UMMA5MajorE0ELSN_0ELNSM_7ScaleInE0ELSO_0EEEEEENS4_6LayoutISC_NS5_IJNSA_ILi0EEESS_SS_EEEEENS5_IJNS4_10UnderscoreESV_SV_EEEEENS4_13SM90_TMA_LOADENS4_14ComposedLayoutINS4_7SwizzleILi3ELi4ELi3EEENS4_18smem_ptr_flag_bitsILi16EEENSR_INS5_IJNSA_ILi8EEESF_EEENS5_IJSF_SB_EEEEEEEvNS4_8identityESY_S18_vS19_EENS_8epilogue10collective18CollectiveEpilogueINS1B_23Sm100TmaWarpSpecializedILi4ELi2ELi32ELb1ELb0EEEJSG_NS5_IJNSR_ISE_SB_EENSR_INSA_ILi32EEESB_EEEEESH_SI_SH_SI_NS1B_6fusion15FusionCallbacksIS1F_NS1K_17LinearCombinationISH_fSH_fLNS_15FloatRoundStyleE2EEESG_S1J_JEEENS4_5SM1004TMEM4LOAD26SM100_TMEM_LOAD_32dp32b32xESY_NSZ_INS10_ILi2ELi4ELi3EEES13_NSR_INS5_IJS14_S1H_EEENS5_IJS1H_SB_EEEEEEENS4_39AutoVectorizingCopyWithAssumedAlignmentILi128EEENS4_14SM90_TMA_STOREES1Y_S20_S20_EEEvvEEEEvNT_6ParamsE,"aw",@nobits
	.sectionflags	@""
	.align	16
	.zero		1024


//--------------------- .nv.shared.reserved.0     --------------------------
	.section	.nv.shared.reserved.0,"aw",@nobits
	.weak		__nv_reservedSMEM_offset_0_alias
	.size		__nv_reservedSMEM_offset_0_alias, 0, 64
	.other		__nv_reservedSMEM_offset_0_alias,@"STO_CUDA_RESERVED_SHARED STV_DEFAULT"
__nv_reservedSMEM_offset_0_alias:
	.zero		0
.nv.shared.reserved.0:
	.zero		64
	.weak		__nv_reservedSMEM_tcgen05_partition
	.type		__nv_reservedSMEM_tcgen05_partition,@object
	.size		__nv_reservedSMEM_tcgen05_partition,(.L_0 - __nv_reservedSMEM_tcgen05_partition)
__nv_reservedSMEM_tcgen05_partition:
	.zero		32
.L_0:


//--------------------- .nv.global                --------------------------
	.section	.nv.global,"aw",@nobits
.nv.global:
	.type		_ZN39_INTERNAL_78e21195_4_k_cu_d19419e4_64874cute1_E,@object
	.size		_ZN39_INTERNAL_78e21195_4_k_cu_d19419e4_64874cute1_E,(_ZN39_INTERNAL_78e21195_4_k_cu_d19419e4_64874cuda3std3__45__cpo6cbeginE - _ZN39_INTERNAL_78e21195_4_k_cu_d19419e4_64874cute1_E)
_ZN39_INTERNAL_78e21195_4_k_cu_d19419e4_64874cute1_E:
	.zero		1
	.type		_ZN39_INTERNAL_78e21195_4_k_cu_d19419e4_64874cuda3std3__45__cpo6cbeginE,@object
	.size		_ZN39_INTERNAL_78e21195_4_k_cu_d19419e4_64874cuda3std3__45__cpo6cbeginE,(_ZN39_INTERNAL_78e21195_4_k_cu_d19419e4_64874cuda3std3__48in_placeE - _ZN39_INTERNAL_78e21195_4_k_cu_d19419e4_64874cuda3std3__45__cpo6cbeginE)
_ZN39_INTERNAL_78e21195_4_k_cu_d19419e4_64874cuda3std3__45__cpo6cbeginE:
	.zero		1
	.type		_ZN39_INTERNAL_78e21195_4_k_cu_d19419e4_64874cuda3std3__48in_placeE,@object
	.size		_ZN39_INTERNAL_78e21195_4_k_cu_d19419e4_64874cuda3std3__48in_placeE,(_ZN39_INTERNAL_78e21195_4_k_cu_d19419e4_64874cuda3std6ranges3__45__cpo9iter_moveE - _ZN39_INTERNAL_78e21195_4_k_cu_d19419e4_64874cuda3std3__48in_placeE)
_ZN39_INTERNAL_78e21195_4_k_cu_d19419e4_64874cuda3std3__48in_placeE:
	.zero		1
	.type		_ZN39_INTERNAL_78e21195_4_k_cu_d19419e4_64874cuda3std6ranges3__45__cpo9iter_moveE,@object
	.size		_ZN39_INTERNAL_78e21195_4_k_cu_d19419e4_64874cuda3std6ranges3__45__cpo9iter_moveE,(_ZN39_INTERNAL_78e21195_4_k_cu_d19419e4_64874cuda3std3__45__cpo5beginE - _ZN39_INTERNAL_78e21195_4_k_cu_d19419e4_64874cuda3std6ranges3__45__cpo9iter_moveE)
_ZN39_INTERNAL_78e21195_4_k_cu_d19419e4_64874cuda3std6ranges3__45__cpo9iter_moveE:
	.zero		1
	.type		_ZN39_INTERNAL_78e21195_4_k_cu_d19419e4_64874cuda3std3__45__cpo5beginE,@object
	.size		_ZN39_INTERNAL_78e21195_4_k_cu_d19419e4_64874cuda3std3__45__cpo5beginE,(_ZN39_INTERNAL_78e21195_4_k_cu_d19419e4_64874cuda3std3__441_GLOBAL__N__78e21195_4_k_cu_d19419e4_64876ignoreE - _ZN39_INTERNAL_78e21195_4_k_cu_d19419e4_64874cuda3std3__45__cpo5beginE)
_ZN39_INTERNAL_78e21195_4_k_cu_d19419e4_64874cuda3std3__45__cpo5beginE:
	.zero		1
	.type		_ZN39_INTERNAL_78e21195_4_k_cu_d19419e4_64874cuda3std3__441_GLOBAL__N__78e21195_4_k_cu_d19419e4_64876ignoreE,@object
	.size		_ZN39_INTERNAL_78e21195_4_k_cu_d19419e4_64874cuda3std3__441_GLOBAL__N__78e21195_4_k_cu_d19419e4_64876ignoreE,(_ZN39_INTERNAL_78e21195_4_k_cu_d19419e4_64874cute7productE - _ZN39_INTERNAL_78e21195_4_k_cu_d19419e4_64874cuda3std3__441_GLOBAL__N__78e21195_4_k_cu_d19419e4_64876ignoreE)
_ZN39_INTERNAL_78e21195_4_k_cu_d19419e4_64874cuda3std3__441_GLOBAL__N__78e21195_4_k_cu_d19419e4_64876ignoreE:
	.zero		1
	.type		_ZN39_INTERNAL_78e21195_4_k_cu_d19419e4_64874cute7productE,@object
	.size		_ZN39_INTERNAL_78e21195_4_k_cu_d19419e4_64874cute7productE,(_ZN39_INTERNAL_78e21195_4_k_cu_d19419e4_64874cuda3std3__45__cpo3endE - _ZN39_INTERNAL_78e21195_4_k_cu_d19419e4_64874cute7productE)
_ZN39_INTERNAL_78e21195_4_k_cu_d19419e4_64874cute7productE:
	.zero		1
	.type		_ZN39_INTERNAL_78e21195_4_k_cu_d19419e4_64874cuda3std3__45__cpo3endE,@object
	.size		_ZN39_INTERNAL_78e21195_4_k_cu_d19419e4_64874cuda3std3__45__cpo3endE,(_ZN39_INTERNAL_78e21195_4_k_cu_d19419e4_64874cuda3std3__419piecewise_constructE - _ZN39_INTERNAL_78e21195_4_k_cu_d19419e4_64874cuda3std3__45__cpo3endE)
_ZN39_INTERNAL_78e21195_4_k_cu_d19419e4_64874cuda3std3__45__cpo3endE:
	.zero		1
	.type		_ZN39_INTERNAL_78e21195_4_k_cu_d19419e4_64874cuda3std3__419piecewise_constructE,@object
	.size		_ZN39_INTERNAL_78e21195_4_k_cu_d19419e4_64874cuda3std3__419piecewise_constructE,(_ZN39_INTERNAL_78e21195_4_k_cu_d19419e4_64874cuda3std3__45__cpo4cendE - _ZN39_INTERNAL_78e21195_4_k_cu_d19419e4_64874cuda3std3__419piecewise_constructE)
_ZN39_INTERNAL_78e21195_4_k_cu_d19419e4_64874cuda3std3__419piecewise_constructE:
	.zero		1
	.type		_ZN39_INTERNAL_78e21195_4_k_cu_d19419e4_64874cuda3std3__45__cpo4cendE,@object
	.size		_ZN39_INTERNAL_78e21195_4_k_cu_d19419e4_64874cuda3std3__45__cpo4cendE,(_ZN39_INTERNAL_78e21195_4_k_cu_d19419e4_64874cuda3std6ranges3__45__cpo4swapE - _ZN39_INTERNAL_78e21195_4_k_cu_d19419e4_64874cuda3std3__45__cpo4cendE)
_ZN39_INTERNAL_78e21195_4_k_cu_d19419e4_64874cuda3std3__45__cpo4cendE:
	.zero		1
	.type		_ZN39_INTERNAL_78e21195_4_k_cu_d19419e4_64874cuda3std6ranges3__45__cpo4swapE,@object
	.size		_ZN39_INTERNAL_78e21195_4_k_cu_d19419e4_64874cuda3std6ranges3__45__cpo4swapE,(.L_10 - _ZN39_INTERNAL_78e21195_4_k_cu_d19419e4_64874cuda3std6ranges3__45__cpo4swapE)
_ZN39_INTERNAL_78e21195_4_k_cu_d19419e4_64874cuda3std6ranges3__45__cpo4swapE:
	.zero		1
.L_10:


//--------------------- .nv.constant0._ZN7cutlass13device_kernelINS_4gemm6kernel13GemmUniversalIN4cute5tupleIJiiiiEEENS1_10collective13CollectiveMmaINS1_35MainloopSm100TmaUmmaWarpSpecializedILi4ELi2ELi4ENS5_IJNS4_1CILi1EEESB_SB_EEEEENS5_IJNSA_ILi128EEESE_NSA_ILi64EEEEEENS_6half_tENS5_IJlSB_lEEESH_SI_NS4_8TiledMMAINS4_8MMA_AtomIJNS4_20SM100_MMA_F16BF16_SSISH_SH_fLi128ELi128ELNS4_4UMMA5MajorE0ELSN_0ELNSM_7ScaleInE0ELSO_0EEEEEENS4_6LayoutISC_NS5_IJNSA_ILi0EEESS_SS_EEEEENS5_IJNS4_10UnderscoreESV_SV_EEEEENS4_13SM90_TMA_LOADENS4_14ComposedLayoutINS4_7SwizzleILi3ELi4ELi3EEENS4_18smem_ptr_flag_bitsILi16EEENSR_INS5_IJNSA_ILi8EEESF_EEENS5_IJSF_SB_EEEEEEEvNS4_8identityESY_S18_vS19_EENS_8epilogue10collective18CollectiveEpilogueINS1B_23Sm100TmaWarpSpecializedILi4ELi2ELi32ELb1ELb0EEEJSG_NS5_IJNSR_ISE_SB_EENSR_INSA_ILi32EEESB_EEEEESH_SI_SH_SI_NS1B_6fusion15FusionCallbacksIS1F_NS1K_17LinearCombinationISH_fSH_fLNS_15FloatRoundStyleE2EEESG_S1J_JEEENS4_5SM1004TMEM4LOAD26SM100_TMEM_LOAD_32dp32b32xESY_NSZ_INS10_ILi2ELi4ELi3EEES13_NSR_INS5_IJS14_S1H_EEENS5_IJS1H_SB_EEEEEEENS4_39AutoVectorizingCopyWithAssumedAlignmentILi128EEENS4_14SM90_TMA_STOREES1Y_S20_S20_EEEvvEEEEvNT_6ParamsE --------------------------
	.section	.nv.constant0._ZN7cutlass13device_kernelINS_4gemm6kernel13GemmUniversalIN4cute5tupleIJiiiiEEENS1_10collective13CollectiveMmaINS1_35MainloopSm100TmaUmmaWarpSpecializedILi4ELi2ELi4ENS5_IJNS4_1CILi1EEESB_SB_EEEEENS5_IJNSA_ILi128EEESE_NSA_ILi64EEEEEENS_6half_tENS5_IJlSB_lEEESH_SI_NS4_8TiledMMAINS4_8MMA_AtomIJNS4_20SM100_MMA_F16BF16_SSISH_SH_fLi128ELi128ELNS4_4UMMA5MajorE0ELSN_0ELNSM_7ScaleInE0ELSO_0EEEEEENS4_6LayoutISC_NS5_IJNSA_ILi0EEESS_SS_EEEEENS5_IJNS4_10UnderscoreESV_SV_EEEEENS4_13SM90_TMA_LOADENS4_14ComposedLayoutINS4_7SwizzleILi3ELi4ELi3EEENS4_18smem_ptr_flag_bitsILi16EEENSR_INS5_IJNSA_ILi8EEESF_EEENS5_IJSF_SB_EEEEEEEvNS4_8identityESY_S18_vS19_EENS_8epilogue10collective18CollectiveEpilogueINS1B_23Sm100TmaWarpSpecializedILi4ELi2ELi32ELb1ELb0EEEJSG_NS5_IJNSR_ISE_SB_EENSR_INSA_ILi32EEESB_EEEEESH_SI_SH_SI_NS1B_6fusion15FusionCallbacksIS1F_NS1K_17LinearCombinationISH_fSH_fLNS_15FloatRoundStyleE2EEESG_S1J_JEEENS4_5SM1004TMEM4LOAD26SM100_TMEM_LOAD_32dp32b32xESY_NSZ_INS10_ILi2ELi4ELi3EEES13_NSR_INS5_IJS14_S1H_EEENS5_IJS1H_SB_EEEEEEENS4_39AutoVectorizingCopyWithAssumedAlignmentILi128EEENS4_14SM90_TMA_STOREES1Y_S20_S20_EEEvvEEEEvNT_6ParamsE,"a",@progbits
	.sectionflags	@""
	.align	4
.nv.constant0._ZN7cutlass13device_kernelINS_4gemm6kernel13GemmUniversalIN4cute5tupleIJiiiiEEENS1_10collective13CollectiveMmaINS1_35MainloopSm100TmaUmmaWarpSpecializedILi4ELi2ELi4ENS5_IJNS4_1CILi1EEESB_SB_EEEEENS5_IJNSA_ILi128EEESE_NSA_ILi64EEEEEENS_6half_tENS5_IJlSB_lEEESH_SI_NS4_8TiledMMAINS4_8MMA_AtomIJNS4_20SM100_MMA_F16BF16_SSISH_SH_fLi128ELi128ELNS4_4UMMA5MajorE0ELSN_0ELNSM_7ScaleInE0ELSO_0EEEEEENS4_6LayoutISC_NS5_IJNSA_ILi0EEESS_SS_EEEEENS5_IJNS4_10UnderscoreESV_SV_EEEEENS4_13SM90_TMA_LOADENS4_14ComposedLayoutINS4_7SwizzleILi3ELi4ELi3EEENS4_18smem_ptr_flag_bitsILi16EEENSR_INS5_IJNSA_ILi8EEESF_EEENS5_IJSF_SB_EEEEEEEvNS4_8identityESY_S18_vS19_EENS_8epilogue10collective18CollectiveEpilogueINS1B_23Sm100TmaWarpSpecializedILi4ELi2ELi32ELb1ELb0EEEJSG_NS5_IJNSR_ISE_SB_EENSR_INSA_ILi32EEESB_EEEEESH_SI_SH_SI_NS1B_6fusion15FusionCallbacksIS1F_NS1K_17LinearCombinationISH_fSH_fLNS_15FloatRoundStyleE2EEESG_S1J_JEEENS4_5SM1004TMEM4LOAD26SM100_TMEM_LOAD_32dp32b32xESY_NSZ_INS10_ILi2ELi4ELi3EEES13_NSR_INS5_IJS14_S1H_EEENS5_IJS1H_SB_EEEEEEENS4_39AutoVectorizingCopyWithAssumedAlignmentILi128EEENS4_14SM90_TMA_STOREES1Y_S20_S20_EEEvvEEEEvNT_6ParamsE:
	.zero		2944


//--------------------- SYMBOLS --------------------------

	.type		.nv.reservedSmem.offset0,@object
	.size		.nv.reservedSmem.offset0,0x4
	.type		.nv.reservedSmem.cap,@object
	.size		.nv.reservedSmem.cap,0x4
	.type		__assertfail,@function
